def matmul_kernel(
    a_ptr,
    b_ptr,
    c_ptr,
    M,
    N,
    K,
    stride_am,
    stride_ak,
    stride_bk,
    stride_bn,
    stride_cm,
    stride_cn,
    BLOCK_M: tl.constexpr,
    BLOCK_N: tl.constexpr,
    BLOCK_K: tl.constexpr,
    GROUP_M: tl.constexpr,
):
    pid = tl.program_id(axis=0)
    num_pid_m = tl.cdiv(M, BLOCK_M)
    num_pid_n = tl.cdiv(N, BLOCK_N)
    num_pid_in_group = GROUP_M * num_pid_n
    group_id = pid // num_pid_in_group
    first_pid_m = group_id * GROUP_M
    group_size_m = min(num_pid_m - first_pid_m, GROUP_M)
    pid_m = first_pid_m + ((pid % num_pid_in_group) % group_size_m)
    pid_n = (pid % num_pid_in_group) // group_size_m

    offs_am = (pid_m * BLOCK_M + tl.arange(0, BLOCK_M)) % M
    offs_bn = (pid_n * BLOCK_N + tl.arange(0, BLOCK_N)) % N
    offs_k = tl.arange(0, BLOCK_K)
    a_ptrs = a_ptr + offs_am[:, None] * stride_am + offs_k[None, :] * stride_ak
    b_ptrs = b_ptr + offs_k[:, None] * stride_bk + offs_bn[None, :] * stride_bn

    acc = tl.zeros((BLOCK_M, BLOCK_N), dtype=tl.float32)
    for kk in range(0, tl.cdiv(K, BLOCK_K)):
        a = tl.load(a_ptrs, mask=offs_k[None, :] < K - kk * BLOCK_K, other=0.0)
        b = tl.load(b_ptrs, mask=offs_k[:, None] < K - kk * BLOCK_K, other=0.0)
        acc = tl.dot(a, b, acc)
        a_ptrs += BLOCK_K * stride_ak
        b_ptrs += BLOCK_K * stride_bk

    c = acc.to(c_ptr.dtype.element_ty)
    offs_cm = pid_m * BLOCK_M + tl.arange(0, BLOCK_M)
    offs_cn = pid_n * BLOCK_N + tl.arange(0, BLOCK_N)
    c_ptrs = c_ptr + offs_cm[:, None] * stride_cm + offs_cn[None, :] * stride_cn
    mask = (offs_cm[:, None] < M) & (offs_cn[None, :] < N)
    tl.store(c_ptrs, c, mask=mask)

# config = {"BLOCK_K": 32, "BLOCK_M": 128, "BLOCK_N": 256, "GROUP_M": 8, "arch": "sm_100", "dtype": "fp8e5m2", "num_ctas": 4, "num_stages": 3, "num_warps": 4}
# arch = sm_100


// ===== COMPILED SASS (sm_100a) =====

	.target	sm_100a

	.elftype	@"ET_EXEC"


//--------------------- .note.nv.tkinfo           --------------------------
	.section	.note.nv.tkinfo,"",@"SHT_NOTE"
	.sectionflags	@"SHF_NOTE_NV_TKINFO"
	.tkinfo
        /*0018*/ 	.word	0x00000081
        /*0030*/ 	.string	""
        /*0030*/ 	.string	"ptxas-blackwell"
        /*0030*/ 	.string	"Cuda compilation tools, release 12.9, V12.9.86"
        /*0030*/ 	.string	"Build cuda_12.9.r12.9/compiler.36037853_0"
        /*0030*/ 	.string	"-v  -suppress-debug-info  -lineinfo  -arch sm_100a "



//--------------------- .note.nv.cuver            --------------------------
	.section	.note.nv.cuver,"",@"SHT_NOTE"
	.sectionflags	@"SHF_NOTE_NV_CUVER"
        /*0018*/ 	.short	0x0001
        /*001a*/ 	.short	0x0064
        /*001c*/ 	.short	0x0001
        /*001e*/ 	.short	0x0000
        /*0020*/ 	.short	0x0001
        /*0022*/ 	.short	0x0000


//--------------------- .nv.info                  --------------------------
	.section	.nv.info,"",@"SHT_CUDA_INFO"
	.align	4


	//----- nvinfo : EIATTR_REGCOUNT
	.align		4
        /*0000*/ 	.byte	0x04, 0x2f
        /*0002*/ 	.short	(.L_4 - .L_3)
	.align		4
.L_3:
        /*0004*/ 	.word	index@(matmul_kernel)
        /*0008*/ 	.word	0x000000ee


	//----- nvinfo : EIATTR_FRAME_SIZE
	.align		4
.L_4:
        /*000c*/ 	.byte	0x04, 0x11
        /*000e*/ 	.short	(.L_6 - .L_5)
	.align		4
.L_5:
        /*0010*/ 	.word	index@($__internal_2_$__cuda_sm10x_tcgen05_guardrail_trap_unallocated_columns_being_dealloced)
        /*0014*/ 	.word	0x00000000


	//----- nvinfo : EIATTR_FRAME_SIZE
	.align		4
.L_6:
        /*0018*/ 	.byte	0x04, 0x11
        /*001a*/ 	.short	(.L_8 - .L_7)
	.align		4
.L_7:
        /*001c*/ 	.word	index@($__internal_1_$__cuda_sm10x_tcgen05_guardrail_trap_phase_invalid_during_alloc)
        /*0020*/ 	.word	0x00000000


	//----- nvinfo : EIATTR_FRAME_SIZE
	.align		4
.L_8:
        /*0024*/ 	.byte	0x04, 0x11
        /*0026*/ 	.short	(.L_10 - .L_9)
	.align		4
.L_9:
        /*0028*/ 	.word	index@($__internal_0_$__cuda_sm10x_tcgen05_guardrail_trap_col_being_dealloced_not_returned_by_alloc)
        /*002c*/ 	.word	0x00000000


	//----- nvinfo : EIATTR_FRAME_SIZE
	.align		4
.L_10:
        /*0030*/ 	.byte	0x04, 0x11
        /*0032*/ 	.short	(.L_12 - .L_11)
	.align		4
.L_11:
        /*0034*/ 	.word	index@(matmul_kernel)
        /*0038*/ 	.word	0x00000000


	//----- nvinfo : EIATTR_MIN_STACK_SIZE
	.align		4
.L_12:
        /*003c*/ 	.byte	0x04, 0x12
        /*003e*/ 	.short	(.L_14 - .L_13)
	.align		4
.L_13:
        /*0040*/ 	.word	index@(matmul_kernel)
        /*0044*/ 	.word	0x00000000
.L_14:


//--------------------- .nv.info.matmul_kernel    --------------------------
	.section	.nv.info.matmul_kernel,"",@"SHT_CUDA_INFO"
	.sectionflags	@""
	.align	4


	//----- nvinfo : EIATTR_CUDA_API_VERSION
	.align		4
        /*0000*/ 	.byte	0x04, 0x37
        /*0002*/ 	.short	(.L_16 - .L_15)
.L_15:
        /*0004*/ 	.word	0x00000081


	//----- nvinfo : EIATTR_KPARAM_INFO
	.align		4
.L_16:
        /*0008*/ 	.byte	0x04, 0x17
        /*000a*/ 	.short	(.L_18 - .L_17)
.L_17:
        /*000c*/ 	.word	0x00000000
        /*0010*/ 	.short	0x000d
        /*0012*/ 	.short	0x0048
        /*0014*/ 	.byte	0x00, 0xf4, 0x21, 0x00


	//----- nvinfo : EIATTR_KPARAM_INFO
	.align		4
.L_18:
        /*0018*/ 	.byte	0x04, 0x17
        /*001a*/ 	.short	(.L_20 - .L_19)
.L_19:
        /*001c*/ 	.word	0x00000000
        /*0020*/ 	.short	0x000c
        /*0022*/ 	.short	0x0040
        /*0024*/ 	.byte	0x00, 0xf4, 0x21, 0x00


	//----- nvinfo : EIATTR_KPARAM_INFO
	.align		4
.L_20:
        /*0028*/ 	.byte	0x04, 0x17
        /*002a*/ 	.short	(.L_22 - .L_21)
.L_21:
        /*002c*/ 	.word	0x00000000
        /*0030*/ 	.short	0x000b
        /*0032*/ 	.short	0x0038
        /*0034*/ 	.byte	0x00, 0xf0, 0x11, 0x00


	//----- nvinfo : EIATTR_KPARAM_INFO
	.align		4
.L_22:
        /*0038*/ 	.byte	0x04, 0x17
        /*003a*/ 	.short	(.L_24 - .L_23)
.L_23:
        /*003c*/ 	.word	0x00000000
        /*0040*/ 	.short	0x000a
        /*0042*/ 	.short	0x0034
        /*0044*/ 	.byte	0x00, 0xf0, 0x11, 0x00


	//----- nvinfo : EIATTR_KPARAM_INFO
	.align		4
.L_24:
        /*0048*/ 	.byte	0x04, 0x17
        /*004a*/ 	.short	(.L_26 - .L_25)
.L_25:
        /*004c*/ 	.word	0x00000000
        /*0050*/ 	.short	0x0009
        /*0052*/ 	.short	0x0030
        /*0054*/ 	.byte	0x00, 0xf0, 0x11, 0x00


	//----- nvinfo : EIATTR_KPARAM_INFO
	.align		4
.L_26:
        /*0058*/ 	.byte	0x04, 0x17
        /*005a*/ 	.short	(.L_28 - .L_27)
.L_27:
        /*005c*/ 	.word	0x00000000
        /*0060*/ 	.short	0x0008
        /*0062*/ 	.short	0x002c
        /*0064*/ 	.byte	0x00, 0xf0, 0x11, 0x00


	//----- nvinfo : EIATTR_KPARAM_INFO
	.align		4
.L_28:
        /*0068*/ 	.byte	0x04, 0x17
        /*006a*/ 	.short	(.L_30 - .L_29)
.L_29:
        /*006c*/ 	.word	0x00000000
        /*0070*/ 	.short	0x0007
        /*0072*/ 	.short	0x0028
        /*0074*/ 	.byte	0x00, 0xf0, 0x11, 0x00


	//----- nvinfo : EIATTR_KPARAM_INFO
	.align		4
.L_30:
        /*0078*/ 	.byte	0x04, 0x17
        /*007a*/ 	.short	(.L_32 - .L_31)
.L_31:
        /*007c*/ 	.word	0x00000000
        /*0080*/ 	.short	0x0006
        /*0082*/ 	.short	0x0024
        /*0084*/ 	.byte	0x00, 0xf0, 0x11, 0x00


	//----- nvinfo : EIATTR_KPARAM_INFO
	.align		4
.L_32:
        /*0088*/ 	.byte	0x04, 0x17
        /*008a*/ 	.short	(.L_34 - .L_33)
.L_33:
        /*008c*/ 	.word	0x00000000
        /*0090*/ 	.short	0x0005
        /*0092*/ 	.short	0x0020
        /*0094*/ 	.byte	0x00, 0xf0, 0x11, 0x00


	//----- nvinfo : EIATTR_KPARAM_INFO
	.align		4
.L_34:
        /*0098*/ 	.byte	0x04, 0x17
        /*009a*/ 	.short	(.L_36 - .L_35)
.L_35:
        /*009c*/ 	.word	0x00000000
        /*00a0*/ 	.short	0x0004
        /*00a2*/ 	.short	0x001c
        /*00a4*/ 	.byte	0x00, 0xf0, 0x11, 0x00


	//----- nvinfo : EIATTR_KPARAM_INFO
	.align		4
.L_36:
        /*00a8*/ 	.byte	0x04, 0x17
        /*00aa*/ 	.short	(.L_38 - .L_37)
.L_37:
        /*00ac*/ 	.word	0x00000000
        /*00b0*/ 	.short	0x0003
        /*00b2*/ 	.short	0x0018
        /*00b4*/ 	.byte	0x00, 0xf0, 0x11, 0x00


	//----- nvinfo : EIATTR_KPARAM_INFO
	.align		4
.L_38:
        /*00b8*/ 	.byte	0x04, 0x17
        /*00ba*/ 	.short	(.L_40 - .L_39)
.L_39:
        /*00bc*/ 	.word	0x00000000
        /*00c0*/ 	.short	0x0002
        /*00c2*/ 	.short	0x0010
        /*00c4*/ 	.byte	0x00, 0xf4, 0x21, 0x00


	//----- nvinfo : EIATTR_KPARAM_INFO
	.align		4
.L_40:
        /*00c8*/ 	.byte	0x04, 0x17
        /*00ca*/ 	.short	(.L_42 - .L_41)
.L_41:
        /*00cc*/ 	.word	0x00000000
        /*00d0*/ 	.short	0x0001
        /*00d2*/ 	.short	0x0008
        /*00d4*/ 	.byte	0x00, 0xf4, 0x21, 0x00


	//----- nvinfo : EIATTR_KPARAM_INFO
	.align		4
.L_42:
        /*00d8*/ 	.byte	0x04, 0x17
        /*00da*/ 	.short	(.L_44 - .L_43)
.L_43:
        /*00dc*/ 	.word	0x00000000
        /*00e0*/ 	.short	0x0000
        /*00e2*/ 	.short	0x0000
        /*00e4*/ 	.byte	0x00, 0xf4, 0x21, 0x00


	//----- nvinfo : EIATTR_EXPLICIT_CLUSTER
	.align		4
.L_44:
        /*00e8*/ 	.byte	0x01, 0x3e
	.zero		2


	//----- nvinfo : EIATTR_CTA_PER_CLUSTER
	.align		4
        /*00ec*/ 	.byte	0x04, 0x3d
        /*00ee*/ 	.short	(.L_46 - .L_45)
.L_45:
        /*00f0*/ 	.word	0x00000004
        /*00f4*/ 	.word	0x00000001
        /*00f8*/ 	.word	0x00000001


	//----- nvinfo : EIATTR_AT_ENTRY_FRAGMENTS
	.align		4
.L_46:
        /*00fc*/ 	.byte	0x04, 0x4f
        /*00fe*/ 	.short	(.L_48 - .L_47)


	//   ....[0]....
.L_47:
        /*0100*/ 	.word	0x00000004


	//----- nvinfo : EIATTR_RESERVED_SMEM_USED
	.align		4
.L_48:
        /*0104*/ 	.byte	0x01, 0x41
	.zero		2


	//----- nvinfo : EIATTR_SPARSE_MMA_MASK
	.align		4
        /*0108*/ 	.byte	0x03, 0x50
        /*010a*/ 	.short	0x0000


	//----- nvinfo : EIATTR_TCGEN05_1CTA_USED
	.align		4
        /*010c*/ 	.byte	0x01, 0x51
	.zero		2


	//----- nvinfo : EIATTR_MAXREG_COUNT
	.align		4
        /*0110*/ 	.byte	0x03, 0x1b
        /*0112*/ 	.short	0x00ff


	//----- nvinfo : EIATTR_NUM_BARRIERS
	.align		4
        /*0114*/ 	.byte	0x02, 0x4c
        /*0116*/ 	.byte	0x01
	.zero		1


	//----- nvinfo : EIATTR_INT_WARP_WIDE_INSTR_OFFSETS
	.align		4
        /*0118*/ 	.byte	0x04, 0x31
        /*011a*/ 	.short	(.L_50 - .L_49)


	//   ....[0]....
.L_49:
        /*011c*/ 	.word	0x00000c80


	//   ....[1]....
        /*0120*/ 	.word	0x00000d30


	//   ....[2]....
        /*0124*/ 	.word	0x000034a0


	//   ....[3]....
        /*0128*/ 	.word	0x00007040


	//   ....[4]....
        /*012c*/ 	.word	0x00007090


	//----- nvinfo : EIATTR_COOP_GROUP_MASK_REGIDS
	.align		4
.L_50:
        /*0130*/ 	.byte	0x04, 0x29
        /*0132*/ 	.short	(.L_52 - .L_51)


	//   ....[0]....
.L_51:
        /*0134*/ 	.word	0xffffffff


	//   ....[1]....
        /*0138*/ 	.word	0xffffffff


	//   ....[2]....
        /*013c*/ 	.word	0xffffffff


	//   ....[3]....
        /*0140*/ 	.word	0xffffffff


	//----- nvinfo : EIATTR_COOP_GROUP_INSTR_OFFSETS
	.align		4
.L_52:
        /*0144*/ 	.byte	0x04, 0x28
        /*0146*/ 	.short	(.L_54 - .L_53)


	//   ....[0]....
.L_53:
        /*0148*/ 	.word	0x00000060


	//   ....[1]....
        /*014c*/ 	.word	0x00000320


	//   ....[2]....
        /*0150*/ 	.word	0x00006ed0


	//   ....[3]....
        /*0154*/ 	.word	0x00007140


	//----- nvinfo : EIATTR_VRC_CTA_INIT_COUNT
	.align		4
.L_54:
        /*0158*/ 	.byte	0x02, 0x4a
        /*015a*/ 	.byte	0x80
	.zero		1


	//----- nvinfo : EIATTR_MBARRIER_INSTR_OFFSETS
	.align		4
        /*015c*/ 	.byte	0x04, 0x39
        /*015e*/ 	.short	(.L_56 - .L_55)


	//   ....[0]....
.L_55:
        /*0160*/ 	.word	0x00000e10
        /*0164*/ 	.word	0x000000ff
        /*0168*/ 	.word	0x00000000
        /*016c*/ 	.short	0x0100
        /*016e*/ 	.byte	0x0d
	.zero		1


	//   ....[1]....
        /*0170*/ 	.word	0x00003500
        /*0174*/ 	.word	0x000000ff
        /*0178*/ 	.word	0x00003008
        /*017c*/ 	.short	0x0100
        /*017e*/ 	.byte	0x10
	.zero		1


	//   ....[2]....
        /*0180*/ 	.word	0x00003d40
        /*0184*/ 	.word	0x000000ff
        /*0188*/ 	.word	0x00000000
        /*018c*/ 	.short	0x010a
        /*018e*/ 	.byte	0x0d
	.zero		1


	//   ....[3]....
        /*0190*/ 	.word	0x00004fa0
        /*0194*/ 	.word	0x000000ff
        /*0198*/ 	.word	0x00000000
        /*019c*/ 	.short	0x010a
        /*019e*/ 	.byte	0x0d
	.zero		1


	//   ....[4]....
        /*01a0*/ 	.word	0x000050e0
        /*01a4*/ 	.word	0x000000ff
        /*01a8*/ 	.word	0x00003000
        /*01ac*/ 	.short	0x0108
        /*01ae*/ 	.byte	0x10
	.zero		1


	//   ....[5]....
        /*01b0*/ 	.word	0x00005170
        /*01b4*/ 	.word	0x000000ff
        /*01b8*/ 	.word	0x00003008
        /*01bc*/ 	.short	0x0108
        /*01be*/ 	.byte	0x10
	.zero		1


	//   ....[6]....
        /*01c0*/ 	.word	0x00007160
        /*01c4*/ 	.word	0x000000ff
        /*01c8*/ 	.word	0x00000000
        /*01cc*/ 	.short	0x010a
        /*01ce*/ 	.byte	0x0d
	.zero		1


	//   ....[7]....
        /*01d0*/ 	.word	0x00007190
        /*01d4*/ 	.word	0x000000ff
        /*01d8*/ 	.word	0x00000000
        /*01dc*/ 	.short	0x010a
        /*01de*/ 	.byte	0x0d
	.zero		1


	//----- nvinfo : EIATTR_NUM_MBARRIERS
	.align		4
.L_56:
        /*01e0*/ 	.byte	0x03, 0x38
        /*01e2*/ 	.short	0x0002


	//----- nvinfo : EIATTR_EXIT_INSTR_OFFSETS
	.align		4
        /*01e4*/ 	.byte	0x04, 0x1c
        /*01e6*/ 	.short	(.L_58 - .L_57)


	//   ....[0]....
.L_57:
        /*01e8*/ 	.word	0x00007150


	//----- nvinfo : EIATTR_REQNTID
	.align		4
.L_58:
        /*01ec*/ 	.byte	0x04, 0x10
        /*01ee*/ 	.short	(.L_60 - .L_59)
.L_59:
        /*01f0*/ 	.word	0x00000080
        /*01f4*/ 	.word	0x00000001
        /*01f8*/ 	.word	0x00000001


	//----- nvinfo : EIATTR_CRS_STACK_SIZE
	.align		4
.L_60:
        /*01fc*/ 	.byte	0x04, 0x1e
        /*01fe*/ 	.short	(.L_62 - .L_61)
.L_61:
        /*0200*/ 	.word	0x00000000


	//----- nvinfo : EIATTR_CBANK_PARAM_SIZE
	.align		4
.L_62:
        /*0204*/ 	.byte	0x03, 0x19
        /*0206*/ 	.short	0x0050


	//----- nvinfo : EIATTR_PARAM_CBANK
	.align		4
        /*0208*/ 	.byte	0x04, 0x0a
        /*020a*/ 	.short	(.L_64 - .L_63)
	.align		4
.L_63:
        /*020c*/ 	.word	index@(.nv.constant0.matmul_kernel)
        /*0210*/ 	.short	0x0380
        /*0212*/ 	.short	0x0050


	//----- nvinfo : EIATTR_SW_WAR
	.align		4
.L_64:
        /*0214*/ 	.byte	0x04, 0x36
        /*0216*/ 	.short	(.L_66 - .L_65)
.L_65:
        /*0218*/ 	.word	0x00000008
.L_66:


//--------------------- .nv.compat                --------------------------
	.section	.nv.compat,"",@"SHT_CUDA_COMPAT_INFO"
	.align	4
        /*0000*/ 	.byte	0x02, 0x02, 0x02, 0x00, 0x02, 0x05, 0x05, 0x00, 0x02, 0x03, 0x00, 0x00, 0x02, 0x06, 0x01, 0x00


//--------------------- .nv.callgraph             --------------------------
	.section	.nv.callgraph,"",@"SHT_CUDA_CALLGRAPH"
	.align	4
	.sectionentsize	8
	.align		4
        /*0000*/ 	.word	0x00000000
	.align		4
        /*0004*/ 	.word	0xffffffff
	.align		4
        /*0008*/ 	.word	0x00000000
	.align		4
        /*000c*/ 	.word	0xfffffffe
	.align		4
        /*0010*/ 	.word	0x00000000
	.align		4
        /*0014*/ 	.word	0xfffffffd
	.align		4
        /*0018*/ 	.word	0x00000000
	.align		4
        /*001c*/ 	.word	0xfffffffc


//--------------------- .text.matmul_kernel       --------------------------
	.section	.text.matmul_kernel,"ax",@progbits
	.align	128
        .global         matmul_kernel
        .type           matmul_kernel,@function
        .size           matmul_kernel,(.L_x_20 - matmul_kernel)
        .other          matmul_kernel,@"STO_CUDA_ENTRY STV_DEFAULT"
matmul_kernel:
.text.matmul_kernel:
[----:B------:R-:W0:Y:S01]  /*0000*/  LDC R1, c[0x0][0x37c] ;  /* 0x0000df00ff017b82 */ /* 0x000e220000000800 */
[----:B------:R-:W1:Y:S01]  /*0010*/  S2R R72, SR_TID.X ;  /* 0x0000000000487919 */ /* 0x000e620000002100 */
[----:B------:R-:W2:Y:S01]  /*0020*/  LDCU.64 UR18, c[0x0][0x358] ;  /* 0x00006b00ff1277ac */ /* 0x000ea20008000a00 */
[----:B-1----:R-:W-:-:S13]  /*0030*/  ISETP.GE.U32.AND P1, PT, R72, 0x20, PT ;  /* 0x000000204800780c */ /* 0x002fda0003f26070 */
[----:B--2---:R-:W-:Y:S05]  /*0040*/  @P1 BRA `(.L_x_0) ;  /* 0x0000000000b81947 */ /* 0x004fea0003800000 */
[----:B------:R-:W1:Y:S01]  /*0050*/  S2UR UR6, SR_CgaCtaId ;  /* 0x00000000000679c3 */ /* 0x000e620000008800 */
[----:B------:R-:W-:Y:S01]  /*0060*/  NOP ;  /* 0x0000000000007918 */ /* 0x000fe20000000000 */
[----:B------:R-:W-:Y:S02]  /*0070*/  UMOV UR4, 0x40 ;  /* 0x0000004000047882 */ /* 0x000fe40000000000 */
[----:B-1----:R-:W-:-:S09]  /*0080*/  ULEA UR4, UR6, UR4, 0x18 ;  /* 0x0000000406047291 */ /* 0x002fd2000f8ec0ff */
[----:B------:R-:W1:Y:S01]  /*0090*/  LDS.U8 R0, [UR4] ;  /* 0x00000004ff007984 */ /* 0x000e620008000000 */
[----:B------:R-:W-:Y:S02]  /*00a0*/  UMOV UR4, 0x400 ;  /* 0x0000040000047882 */ /* 0x000fe40000000000 */
[----:B------:R-:W-:Y:S01]  /*00b0*/  ULEA UR4, UR6, UR4, 0x18 ;  /* 0x0000000406047291 */ /* 0x000fe2000f8ec0ff */
[----:B-1----:R-:W-:-:S13]  /*00c0*/  ISETP.NE.AND P0, PT, R0, RZ, PT ;  /* 0x000000ff0000720c */ /* 0x002fda0003f05270 */
[----:B------:R-:W-:Y:S05]  /*00d0*/  @P0 BRA `(.L_x_1) ;  /* 0x00000000007c0947 */ /* 0x000fea0003800000 */
[----:B------:R-:W-:-:S13]  /*00e0*/  ELECT P0, URZ, PT ;  /* 0x0000000000ff782f */ /* 0x000fda0003800000 */
[----:B------:R-:W-:Y:S05]  /*00f0*/  @!P0 BRA `(.L_x_2) ;  /* 0x0000000000848947 */ /* 0x000fea0003800000 */
[----:B------:R-:W-:Y:S01]  /*0100*/  UMOV UR5, 0x2 ;  /* 0x0000000200057882 */ /* 0x000fe20000000000 */
[----:B------:R-:W-:Y:S02]  /*0110*/  IMAD.MOV.U32 R4, RZ, RZ, 0x1 ;  /* 0x00000001ff047424 */ /* 0x000fe400078e00ff */
[----:B------:R-:W-:Y:S02]  /*0120*/  IMAD.MOV.U32 R5, RZ, RZ, 0x3 ;  /* 0x00000003ff057424 */ /* 0x000fe400078e00ff */
[----:B------:R-:W-:Y:S04]  /*0130*/  DEPBAR.LE SB1, 0x36 ;  /* 0x00009d800000791a */ /* 0x000fe80000000000 */
[----:B------:R-:W1:Y:S02]  /*0140*/  UTCATOMSWS.FIND_AND_SET.ALIGN UP0, UR5, UR5 ;  /* 0x00000005000575e3 */ /* 0x000e640008000800 */
[----:B-1----:R-:W-:-:S04]  /*0150*/  PLOP3.LUT P0, PT, PT, PT, UP0, 0x80, 0x8 ;  /* 0x000000000008781c */ /* 0x002fc80003f0f008 */
[----:B------:R-:W-:-:S04]  /*0160*/  SEL R0, RZ, 0xffffffff, !P0 ;  /* 0xffffffffff007807 */ /* 0x000fc80004000000 */
[----:B------:R-:W-:Y:S01]  /*0170*/  ISETP.NE.AND P0, PT, R0, RZ, PT ;  /* 0x000000ff0000720c */ /* 0x000fe20003f05270 */
[----:B------:R-:W-:-:S12]  /*0180*/  IMAD.U32 R0, RZ, RZ, UR5 ;  /* 0x00000005ff007e24 */ /* 0x000fd8000f8e00ff */
[----:B------:R-:W-:Y:S05]  /*0190*/  @P0 BRA `(.L_x_3) ;  /* 0x0000000000240947 */ /* 0x000fea0003800000 */
.L_x_4:
[----:B------:R-:W-:Y:S05]  /*01a0*/  NANOSLEEP 0x64 ;  /* 0x000000640000795d */ /* 0x000fea0003800000 */
[----:B------:R-:W-:-:S05]  /*01b0*/  UMOV UR5, 0x2 ;  /* 0x0000000200057882 */ /* 0x000fca0000000000 */
[----:B------:R-:W-:Y:S04]  /*01c0*/  DEPBAR.LE SB1, 0x36 ;  /* 0x00009d800000791a */ /* 0x000fe80000000000 */
[----:B------:R-:W1:Y:S02]  /*01d0*/  UTCATOMSWS.FIND_AND_SET.ALIGN UP0, UR5, UR5 ;  /* 0x00000005000575e3 */ /* 0x000e640008000800 */
[----:B-1----:R-:W-:-:S04]  /*01e0*/  PLOP3.LUT P0, PT, PT, PT, UP0, 0x80, 0x8 ;  /* 0x000000000008781c */ /* 0x002fc80003f0f008 */
[----:B------:R-:W-:-:S04]  /*01f0*/  SEL R0, RZ, 0xffffffff, !P0 ;  /* 0xffffffffff007807 */ /* 0x000fc80004000000 */
[----:B------:R-:W-:Y:S01]  /*0200*/  ISETP.NE.AND P0, PT, R0, RZ, PT ;  /* 0x000000ff0000720c */ /* 0x000fe20003f05270 */
[----:B------:R-:W-:-:S12]  /*0210*/  IMAD.U32 R0, RZ, RZ, UR5 ;  /* 0x00000005ff007e24 */ /* 0x000fd8000f8e00ff */
[----:B------:R-:W-:Y:S05]  /*0220*/  @!P0 BRA `(.L_x_4) ;  /* 0xfffffffc00dc8947 */ /* 0x000fea000383ffff */
.L_x_3:
[C---:B------:R-:W-:Y:S01]  /*0230*/  VIADD R3, R0.reuse, 0x10 ;  /* 0x0000001000037836 */ /* 0x040fe20000000000 */
[----:B------:R-:W-:Y:S01]  /*0240*/  UMOV UR5, 0x50 ;  /* 0x0000005000057882 */ /* 0x000fe20000000000 */
[----:B------:R-:W-:Y:S01]  /*0250*/  SHF.L.U32 R2, R5, R0, RZ ;  /* 0x0000000005027219 */ /* 0x000fe200000006ff */
[----:B------:R-:W-:Y:S01]  /*0260*/  ULEA UR5, UR6, UR5, 0x18 ;  /* 0x0000000506057291 */ /* 0x000fe2000f8ec0ff */
[----:B------:R-:W-:Y:S01]  /*0270*/  IMAD.SHL.U32 R0, R0, 0x20, RZ ;  /* 0x0000002000007824 */ /* 0x000fe200078e00ff */
[----:B------:R-:W-:-:S04]  /*0280*/  SHF.L.U32 R3, R4, R3, RZ ;  /* 0x0000000304037219 */ /* 0x000fc800000006ff */
[----:B------:R-:W-:-:S05]  /*0290*/  LOP3.LUT R2, R3, R2, RZ, 0xfc, !PT ;  /* 0x0000000203027212 */ /* 0x000fca00078efcff */
[----:B------:R1:W-:Y:S04]  /*02a0*/  ATOMS.OR RZ, [UR5], R2 ;  /* 0x00000002ffff798c */ /* 0x0003e8000b000005 */
[----:B------:R1:W-:Y:S01]  /*02b0*/  STS [UR4], R0 ;  /* 0x00000000ff007988 */ /* 0x0003e20008000804 */
[----:B------:R-:W-:Y:S05]  /*02c0*/  BRA `(.L_x_2) ;  /* 0x0000000000107947 */ /* 0x000fea0003800000 */
.L_x_1:
[----:B------:R-:W-:Y:S01]  /*02d0*/  IMAD.MOV.U32 R0, RZ, RZ, -0x1 ;  /* 0xffffffffff007424 */ /* 0x000fe200078e00ff */
[----:B------:R-:W-:-:S04]  /*02e0*/  MOV R2, 0x310 ;  /* 0x0000031000027802 */ /* 0x000fc80000000f00 */
[----:B------:R1:W-:Y:S03]  /*02f0*/  STS [UR4], R0 ;  /* 0x00000000ff007988 */ /* 0x0003e60008000804 */
[----:B01----:R-:W-:Y:S05]  /*0300*/  CALL.REL.NOINC `($__internal_1_$__cuda_sm10x_tcgen05_guardrail_trap_phase_invalid_during_alloc) ;  /* 0x0000006c00b87944 */ /* 0x003fea0003c00000 */
.L_x_2:
[----:B------:R-:W-:Y:S05]  /*0310*/  WARPSYNC.ALL ;  /* 0x0000000000007948 */ /* 0x000fea0003800000 */
[----:B------:R-:W-:Y:S01]  /*0320*/  NOP ;  /* 0x0000000000007918 */ /* 0x000fe20000000000 */
.L_x_0:
[----:B------:R-:W2:Y:S08]  /*0330*/  LDC.64 R52, c[0x0][0x398] ;  /* 0x0000e600ff347b82 */ /* 0x000eb00000000a00 */
[----:B------:R-:W3:Y:S02]  /*0340*/  S2UR UR5, SR_CgaSize ;  /* 0x00000000000579c3 */ /* 0x000ee40000008a00 */
[----:B---3--:R-:W-:-:S12]  /*0350*/  UIMAD UR5, UR5, -0xa0, URZ ;  /* 0xffffff60050578a4 */ /* 0x008fd8000f8e02ff */
[----:B------:R-:W3:Y:S01]  /*0360*/  LDCU UR5, c[0x0][UR5+0x2b0] ;  /* 0x00005600050577ac */ /* 0x000ee20008000800 */
[----:B------:R-:W4:Y:S01]  /*0370*/  S2R R14, SR_CgaCtaId ;  /* 0x00000000000e7919 */ /* 0x000f220000008800 */
[----:B------:R-:W-:Y:S02]  /*0380*/  LOP3.LUT R66, R72, 0x7f, RZ, 0xc0, !PT ;  /* 0x0000007f48427812 */ /* 0x000fe400078ec0ff */
[----:B------:R-:W-:Y:S01]  /*0390*/  SHF.R.U32.HI R16, RZ, 0x5, R72 ;  /* 0x00000005ff107819 */ /* 0x000fe20000011648 */
[----:B------:R-:W5:Y:S01]  /*03a0*/  S2UR UR4, SR_CTAID.X ;  /* 0x00000000000479c3 */ /* 0x000f620000002500 */
[----:B-12---:R-:W-:Y:S01]  /*03b0*/  VIADD R0, R53, 0xff ;  /* 0x000000ff35007836 */ /* 0x006fe20000000000 */
[----:B------:R-:W-:Y:S02]  /*03c0*/  IABS R13, R52 ;  /* 0x00000034000d7213 */ /* 0x000fe40000000000 */
[----:B------:R-:W-:Y:S02]  /*03d0*/  IABS R8, R53 ;  /* 0x0000003500087213 */ /* 0x000fe40000000000 */
[----:B------:R-:W-:-:S02]  /*03e0*/  SHF.R.S32.HI R3, RZ, 0x1f, R0 ;  /* 0x0000001fff037819 */ /* 0x000fc40000011400 */
[----:B-----5:R-:W-:Y:S01]  /*03f0*/  I2FP.F32.U32 R5, UR4 ;  /* 0x0000000400057c45 */ /* 0x020fe20008201000 */
[----:B------:R-:W1:Y:S01]  /*0400*/  S2UR UR4, SR_CgaCtaId ;  /* 0x00000000000479c3 */ /* 0x000e620000008800 */
[----:B------:R-:W-:-:S03]  /*0410*/  LEA.HI R3, R3, R0, RZ, 0x8 ;  /* 0x0000000003037211 */ /* 0x000fc600078f40ff */
[----:B---3--:R-:W-:Y:S01]  /*0420*/  FMUL R5, R5, UR5 ;  /* 0x0000000505057c20 */ /* 0x008fe20008400000 */
[----:B------:R-:W-:-:S05]  /*0430*/  SHF.R.S32.HI R3, RZ, 0x8, R3 ;  /* 0x00000008ff037819 */ /* 0x000fca0000011403 */
[----:B------:R-:W-:Y:S01]  /*0440*/  IMAD.SHL.U32 R4, R3, 0x8, RZ ;  /* 0x0000000803047824 */ /* 0x000fe200078e00ff */
[----:B------:R-:W-:Y:S04]  /*0450*/  F2I.U32.TRUNC.NTZ R5, R5 ;  /* 0x0000000500057305 */ /* 0x000fe8000020f000 */
[----:B------:R-:W-:-:S04]  /*0460*/  IABS R7, R4 ;  /* 0x0000000400077213 */ /* 0x000fc80000000000 */
[----:B------:R-:W2:Y:S08]  /*0470*/  I2F.RP R0, R7 ;  /* 0x0000000700007306 */ /* 0x000eb00000209400 */
[----:B--2---:R-:W2:Y:S02]  /*0480*/  MUFU.RCP R0, R0 ;  /* 0x0000000000007308 */ /* 0x004ea40000001000 */
[----:B--2---:R-:W-:Y:S01]  /*0490*/  VIADD R2, R0, 0xffffffe ;  /* 0x0ffffffe00027836 */ /* 0x004fe20000000000 */
[----:B------:R-:W-:-:S05]  /*04a0*/  IABS R0, R5 ;  /* 0x0000000500007213 */ /* 0x000fca0000000000 */
[----:B------:R2:W3:Y:S02]  /*04b0*/  F2I.FTZ.U32.TRUNC.NTZ R3, R2 ;  /* 0x0000000200037305 */ /* 0x0004e4000021f000 */
[----:B--2---:R-:W-:Y:S02]  /*04c0*/  IMAD.MOV.U32 R2, RZ, RZ, RZ ;  /* 0x000000ffff027224 */ /* 0x004fe400078e00ff */
[----:B---3--:R-:W-:-:S04]  /*04d0*/  IMAD.MOV R6, RZ, RZ, -R3 ;  /* 0x000000ffff067224 */ /* 0x008fc800078e0a03 */
[----:B------:R-:W-:Y:S01]  /*04e0*/  IMAD R9, R6, R7, RZ ;  /* 0x0000000706097224 */ /* 0x000fe200078e02ff */
[----:B------:R-:W-:-:S03]  /*04f0*/  IABS R6, R4 ;  /* 0x0000000400067213 */ /* 0x000fc60000000000 */
[----:B------:R-:W-:-:S04]  /*0500*/  IMAD.HI.U32 R3, R3, R9, R2 ;  /* 0x0000000903037227 */ /* 0x000fc800078e0002 */
[----:B------:R-:W-:Y:S02]  /*0510*/  IMAD.MOV R2, RZ, RZ, -R6 ;  /* 0x000000ffff027224 */ /* 0x000fe400078e0a06 */
[----:B------:R-:W-:-:S04]  /*0520*/  IMAD.HI.U32 R3, R3, R0, RZ ;  /* 0x0000000003037227 */ /* 0x000fc800078e00ff */
[----:B------:R-:W-:Y:S01]  /*0530*/  IMAD R0, R3, R2, R0 ;  /* 0x0000000203007224 */ /* 0x000fe200078e0200 */
[----:B------:R-:W-:Y:S04]  /*0540*/  BAR.SYNC.DEFER_BLOCKING 0x0 ;  /* 0x0000000000007b1d */ /* 0x000fe80000010000 */
[----:B------:R-:W-:-:S13]  /*0550*/  ISETP.GT.U32.AND P2, PT, R7, R0, PT ;  /* 0x000000000700720c */ /* 0x000fda0003f44070 */
[----:B------:R-:W-:Y:S02]  /*0560*/  @!P2 IMAD.IADD R0, R0, 0x1, -R7 ;  /* 0x000000010000a824 */ /* 0x000fe400078e0a07 */
[----:B------:R-:W-:Y:S01]  /*0570*/  @!P2 VIADD R3, R3, 0x1 ;  /* 0x000000010303a836 */ /* 0x000fe20000000000 */
[----:B------:R-:W-:Y:S02]  /*0580*/  ISETP.NE.AND P2, PT, R4, RZ, PT ;  /* 0x000000ff0400720c */ /* 0x000fe40003f45270 */
[----:B------:R-:W-:Y:S02]  /*0590*/  ISETP.GE.U32.AND P0, PT, R0, R7, PT ;  /* 0x000000070000720c */ /* 0x000fe40003f06070 */
[----:B------:R-:W-:-:S04]  /*05a0*/  LOP3.LUT R0, R5, R4, RZ, 0x3c, !PT ;  /* 0x0000000405007212 */ /* 0x000fc800078e3cff */
[----:B------:R-:W-:Y:S01]  /*05b0*/  ISETP.GE.AND P3, PT, R0, RZ, PT ;  /* 0x000000ff0000720c */ /* 0x000fe20003f66270 */
[----:B------:R-:W-:-:S06]  /*05c0*/  VIADD R0, R52, 0x7f ;  /* 0x0000007f34007836 */ /* 0x000fcc0000000000 */
[----:B------:R-:W-:-:S04]  /*05d0*/  @P0 VIADD R3, R3, 0x1 ;  /* 0x0000000103030836 */ /* 0x000fc80000000000 */
[----:B------:R-:W-:Y:S01]  /*05e0*/  IMAD.MOV.U32 R2, RZ, RZ, R3 ;  /* 0x000000ffff027224 */ /* 0x000fe200078e0003 */
[----:B------:R-:W-:-:S03]  /*05f0*/  SHF.R.S32.HI R3, RZ, 0x1f, R0 ;  /* 0x0000001fff037819 */ /* 0x000fc60000011400 */
[----:B------:R-:W-:Y:S01]  /*0600*/  @!P3 IMAD.MOV R2, RZ, RZ, -R2 ;  /* 0x000000ffff02b224 */ /* 0x000fe200078e0a02 */
[----:B------:R-:W-:Y:S02]  /*0610*/  @!P2 LOP3.LUT R2, RZ, R4, RZ, 0x33, !PT ;  /* 0x00000004ff02a212 */ /* 0x000fe400078e33ff */
[----:B------:R-:W-:-:S03]  /*0620*/  LEA.HI R3, R3, R0, RZ, 0x7 ;  /* 0x0000000003037211 */ /* 0x000fc600078f38ff */
[----:B------:R-:W-:Y:S02]  /*0630*/  IMAD.SHL.U32 R10, R2, 0x8, RZ ;  /* 0x00000008020a7824 */ /* 0x000fe400078e00ff */
[----:B------:R-:W-:-:S03]  /*0640*/  IMAD.MOV R2, RZ, RZ, -R2 ;  /* 0x000000ffff027224 */ /* 0x000fc600078e0a02 */
[----:B------:R-:W-:Y:S01]  /*0650*/  LEA.HI.SX32 R3, R3, -R10, 0x19 ;  /* 0x8000000a03037211 */ /* 0x000fe200078fcaff */
[----:B------:R-:W-:-:S03]  /*0660*/  IMAD R12, R4, R2, R5 ;  /* 0x00000002040c7224 */ /* 0x000fc600078e0205 */
[----:B------:R-:W-:Y:S02]  /*0670*/  VIMNMX R11, PT, PT, R3, 0x8, PT ;  /* 0x00000008030b7848 */ /* 0x000fe40003fe0100 */
[----:B------:R-:W-:Y:S02]  /*0680*/  IABS R9, R12 ;  /* 0x0000000c00097213 */ /* 0x000fe40000000000 */
[-C--:B------:R-:W-:Y:S02]  /*0690*/  IABS R7, R11.reuse ;  /* 0x0000000b00077213 */ /* 0x080fe40000000000 */
[----:B------:R-:W-:Y:S02]  /*06a0*/  IABS R4, R11 ;  /* 0x0000000b00047213 */ /* 0x000fe40000000000 */
[----:B------:R-:W2:Y:S08]  /*06b0*/  I2F.RP R0, R7 ;  /* 0x0000000700007306 */ /* 0x000eb00000209400 */
[----:B--2---:R-:W2:Y:S02]  /*06c0*/  MUFU.RCP R0, R0 ;  /* 0x0000000000007308 */ /* 0x004ea40000001000 */
[----:B--2---:R-:W-:-:S02]  /*06d0*/  VIADD R3, R0, 0xffffffe ;  /* 0x0ffffffe00037836 */ /* 0x004fc40000000000 */
[----:B------:R-:W-:-:S04]  /*06e0*/  IMAD.MOV R0, RZ, RZ, -R4 ;  /* 0x000000ffff007224 */ /* 0x000fc800078e0a04 */
[----:B------:R-:W2:Y:S02]  /*06f0*/  F2I.FTZ.U32.TRUNC.NTZ R3, R3 ;  /* 0x0000000300037305 */ /* 0x000ea4000021f000 */
[----:B--2---:R-:W-:-:S04]  /*0700*/  IMAD.MOV R6, RZ, RZ, -R3 ;  /* 0x000000ffff067224 */ /* 0x004fc800078e0a03 */
[----:B------:R-:W-:Y:S02]  /*0710*/  IMAD.MOV.U32 R2, RZ, RZ, R6 ;  /* 0x000000ffff027224 */ /* 0x000fe400078e0006 */
[----:B------:R-:W2:Y:S02]  /*0720*/  I2F.RP R6, R8 ;  /* 0x0000000800067306 */ /* 0x000ea40000209400 */
[----:B------:R-:W-:Y:S02]  /*0730*/  IMAD R5, R2, R7, RZ ;  /* 0x0000000702057224 */ /* 0x000fe400078e02ff */
[----:B------:R-:W-:-:S04]  /*0740*/  IMAD.MOV.U32 R2, RZ, RZ, RZ ;  /* 0x000000ffff027224 */ /* 0x000fc800078e00ff */
[----:B------:R-:W-:Y:S02]  /*0750*/  IMAD.HI.U32 R2, R3, R5, R2 ;  /* 0x0000000503027227 */ /* 0x000fe400078e0002 */
[----:B------:R-:W3:Y:S04]  /*0760*/  I2F.RP R3, R13 ;  /* 0x0000000d00037306 */ /* 0x000ee80000209400 */
[----:B------:R-:W-:-:S04]  /*0770*/  IMAD.HI.U32 R2, R2, R9, RZ ;  /* 0x0000000902027227 */ /* 0x000fc800078e00ff */
[----:B------:R-:W-:Y:S01]  /*0780*/  IMAD R0, R2, R0, R9 ;  /* 0x0000000002007224 */ /* 0x000fe200078e0209 */
[----:B--2---:R-:W-:Y:S04]  /*0790*/  MUFU.RCP R6, R6 ;  /* 0x0000000600067308 */ /* 0x004fe80000001000 */
[----:B------:R-:W-:-:S04]  /*07a0*/  ISETP.GT.U32.AND P2, PT, R7, R0, PT ;  /* 0x000000000700720c */ /* 0x000fc80003f44070 */
[----:B---3--:R-:W2:Y:S09]  /*07b0*/  MUFU.RCP R3, R3 ;  /* 0x0000000300037308 */ /* 0x008eb20000001000 */
[----:B------:R-:W-:Y:S02]  /*07c0*/  @!P2 IMAD.IADD R0, R0, 0x1, -R7 ;  /* 0x000000010000a824 */ /* 0x000fe400078e0a07 */
[----:B------:R-:W-:Y:S01]  /*07d0*/  @!P2 VIADD R2, R2, 0x1 ;  /* 0x000000010202a836 */ /* 0x000fe20000000000 */
[----:B------:R-:W-:-:S02]  /*07e0*/  ISETP.NE.AND P2, PT, R11, RZ, PT ;  /* 0x000000ff0b00720c */ /* 0x000fc40003f45270 */
[----:B------:R-:W-:Y:S02]  /*07f0*/  ISETP.GE.U32.AND P0, PT, R0, R7, PT ;  /* 0x000000070000720c */ /* 0x000fe40003f06070 */
[----:B------:R-:W-:Y:S01]  /*0800*/  LOP3.LUT R0, R12, R11, RZ, 0x3c, !PT ;  /* 0x0000000b0c007212 */ /* 0x000fe200078e3cff */
[----:B--2---:R-:W-:-:S03]  /*0810*/  VIADD R4, R3, 0xffffffe ;  /* 0x0ffffffe03047836 */ /* 0x004fc60000000000 */
[----:B------:R-:W-:Y:S01]  /*0820*/  ISETP.GE.AND P3, PT, R0, RZ, PT ;  /* 0x000000ff0000720c */ /* 0x000fe20003f66270 */
[----:B------:R2:W3:Y:S01]  /*0830*/  F2I.FTZ.U32.TRUNC.NTZ R5, R4 ;  /* 0x0000000400057305 */ /* 0x0004e2000021f000 */
[----:B------:R-:W-:-:S04]  /*0840*/  MOV R0, 0x400 ;  /* 0x0000040000007802 */ /* 0x000fc80000000f00 */
[----:B------:R-:W-:Y:S01]  /*0850*/  R2UR UR16, R0 ;  /* 0x00000000001072ca */ /* 0x000fe200000e0000 */
[----:B------:R-:W-:Y:S02]  /*0860*/  @P0 VIADD R2, R2, 0x1 ;  /* 0x0000000102020836 */ /* 0x000fe40000000000 */
[----:B--2---:R-:W-:Y:S02]  /*0870*/  IMAD.MOV.U32 R4, RZ, RZ, RZ ;  /* 0x000000ffff047224 */ /* 0x004fe400078e00ff */
[----:B------:R-:W-:-:S04]  /*0880*/  IMAD.MOV.U32 R9, RZ, RZ, R2 ;  /* 0x000000ffff097224 */ /* 0x000fc800078e0002 */
[----:B------:R-:W-:Y:S01]  /*0890*/  @!P3 IMAD.MOV R9, RZ, RZ, -R9 ;  /* 0x000000ffff09b224 */ /* 0x000fe200078e0a09 */
[----:B------:R-:W-:Y:S01]  /*08a0*/  @!P2 LOP3.LUT R9, RZ, R11, RZ, 0x33, !PT ;  /* 0x0000000bff09a212 */ /* 0x000fe200078e33ff */
[----:B---3--:R-:W-:Y:S02]  /*08b0*/  IMAD.MOV R2, RZ, RZ, -R5 ;  /* 0x000000ffff027224 */ /* 0x008fe400078e0a05 */
[----:B-1----:R-:W-:Y:S02]  /*08c0*/  ULEA UR16, UR4, UR16, 0x18 ;  /* 0x0000001004107291 */ /* 0x002fe4000f8ec0ff */
[----:B------:R-:W-:-:S04]  /*08d0*/  IMAD.MOV R0, RZ, RZ, -R9 ;  /* 0x000000ffff007224 */ /* 0x000fc800078e0a09 */
[----:B------:R-:W-:-:S04]  /*08e0*/  IMAD R0, R11, R0, R12 ;  /* 0x000000000b007224 */ /* 0x000fc800078e020c */
[----:B------:R-:W-:Y:S02]  /*08f0*/  IMAD.IADD R3, R10, 0x1, R0 ;  /* 0x000000010a037824 */ /* 0x000fe400078e0200 */
[----:B------:R-:W-:Y:S01]  /*0900*/  IMAD.MOV.U32 R0, RZ, RZ, R2 ;  /* 0x000000ffff007224 */ /* 0x000fe200078e0002 */
[----:B------:R-:W1:Y:S01]  /*0910*/  LDS R10, [UR16] ;  /* 0x00000010ff0a7984 */ /* 0x000e620008000800 */
[----:B------:R-:W-:Y:S02]  /*0920*/  IMAD R2, R3, 0x80, R66 ;  /* 0x0000008003027824 */ /* 0x000fe400078e0242 */
[----:B------:R-:W-:Y:S02]  /*0930*/  IMAD R3, R0, R13, RZ ;  /* 0x0000000d00037224 */ /* 0x000fe400078e02ff */
[----:B------:R-:W-:Y:S01]  /*0940*/  VIADD R0, R6, 0xffffffe ;  /* 0x0ffffffe06007836 */ /* 0x000fe20000000000 */
[----:B------:R-:W-:Y:S01]  /*0950*/  IABS R6, R2 ;  /* 0x0000000200067213 */ /* 0x000fe20000000000 */
[----:B------:R-:W-:-:S02]  /*0960*/  IMAD.HI.U32 R4, R5, R3, R4 ;  /* 0x0000000305047227 */ /* 0x000fc400078e0004 */
[----:B------:R2:W3:Y:S02]  /*0970*/  F2I.FTZ.U32.TRUNC.NTZ R5, R0 ;  /* 0x0000000000057305 */ /* 0x0004e4000021f000 */
[----:B----4-:R-:W-:Y:S02]  /*0980*/  IMAD.SHL.U32 R3, R14, 0x40, RZ ;  /* 0x000000400e037824 */ /* 0x010fe400078e00ff */
[----:B------:R-:W-:-:S04]  /*0990*/  IMAD.HI.U32 R4, R4, R6, RZ ;  /* 0x0000000604047227 */ /* 0x000fc800078e00ff */
[----:B------:R-:W-:Y:S02]  /*09a0*/  IMAD.MOV R7, RZ, RZ, -R4 ;  /* 0x000000ffff077224 */ /* 0x000fe400078e0a04 */
[----:B------:R-:W-:Y:S02]  /*09b0*/  IMAD.SHL.U32 R4, R16, 0x200000, RZ ;  /* 0x0020000010047824 */ /* 0x000fe400078e00ff */
[----:B------:R-:W-:Y:S02]  /*09c0*/  IMAD R6, R13, R7, R6 ;  /* 0x000000070d067224 */ /* 0x000fe400078e0206 */
[----:B--2---:R-:W-:Y:S01]  /*09d0*/  IMAD.SHL.U32 R0, R9, 0x100, RZ ;  /* 0x0000010009007824 */ /* 0x004fe200078e00ff */
[----:B------:R-:W-:Y:S01]  /*09e0*/  LOP3.LUT R4, R4, 0x600000, RZ, 0xc0, !PT ;  /* 0x0060000004047812 */ /* 0x000fe200078ec0ff */
[----:B------:R-:W2:Y:S01]  /*09f0*/  LDC R9, c[0x0][0x3a0] ;  /* 0x0000e800ff097b82 */ /* 0x000ea20000000800 */
[----:B---3--:R-:W-:-:S07]  /*0a00*/  IMAD.MOV R11, RZ, RZ, -R5 ;  /* 0x000000ffff0b7224 */ /* 0x008fce00078e0a05 */
[----:B------:R-:W-:Y:S01]  /*0a10*/  BAR.SYNC.DEFER_BLOCKING 0x0 ;  /* 0x0000000000007b1d */ /* 0x000fe20000010000 */
[----:B------:R-:W-:Y:S01]  /*0a20*/  IMAD.IADD R7, R3, 0x1, R16 ;  /* 0x0000000103077824 */ /* 0x000fe200078e0210 */
[----:B------:R-:W-:Y:S01]  /*0a30*/  ISETP.GT.U32.AND P0, PT, R13, R6, PT ;  /* 0x000000060d00720c */ /* 0x000fe20003f04070 */
[----:B------:R-:W-:Y:S01]  /*0a40*/  IMAD R11, R11, R8, RZ ;  /* 0x000000080b0b7224 */ /* 0x000fe200078e02ff */
[----:B------:R-:W-:Y:S01]  /*0a50*/  R2UR UR12, R4 ;  /* 0x00000000040c72ca */ /* 0x000fe200000e0000 */
[----:B------:R-:W-:Y:S01]  /*0a60*/  IMAD.MOV.U32 R4, RZ, RZ, RZ ;  /* 0x000000ffff047224 */ /* 0x000fe200078e00ff */
[----:B------:R-:W-:-:S03]  /*0a70*/  LOP3.LUT R12, R0, 0xc3, R7, 0xf8, !PT ;  /* 0x000000c3000c7812 */ /* 0x000fc600078ef807 */
[----:B------:R-:W-:Y:S01]  /*0a80*/  IMAD.HI.U32 R11, R5, R11, R4 ;  /* 0x0000000b050b7227 */ /* 0x000fe200078e0004 */
[----:B------:R-:W-:Y:S02]  /*0a90*/  IABS R47, R12 ;  /* 0x0000000c002f7213 */ /* 0x000fe40000000000 */
[C---:B------:R-:W-:Y:S02]  /*0aa0*/  LOP3.LUT R57, R12.reuse, 0x4, RZ, 0xfc, !PT ;  /* 0x000000040c397812 */ /* 0x040fe400078efcff */
[----:B------:R-:W-:Y:S01]  /*0ab0*/  LOP3.LUT R56, R12, 0x8, RZ, 0xfc, !PT ;  /* 0x000000080c387812 */ /* 0x000fe200078efcff */
[----:B------:R-:W-:Y:S01]  /*0ac0*/  @!P0 IMAD.IADD R6, R6, 0x1, -R13 ;  /* 0x0000000106068824 */ /* 0x000fe200078e0a0d */
[----:B-1----:R-:W-:Y:S01]  /*0ad0*/  R2UR UR17, R10 ;  /* 0x000000000a1172ca */ /* 0x002fe200000e0000 */
[----:B------:R-:W-:Y:S01]  /*0ae0*/  IMAD.HI.U32 R4, R11, R47, RZ ;  /* 0x0000002f0b047227 */ /* 0x000fe200078e00ff */
[----:B------:R-:W-:Y:S02]  /*0af0*/  IABS R45, R57 ;  /* 0x00000039002d7213 */ /* 0x000fe40000000000 */
[----:B------:R-:W-:Y:S01]  /*0b00*/  IABS R10, R56 ;  /* 0x00000038000a7213 */ /* 0x000fe20000000000 */
[----:B------:R-:W-:Y:S01]  /*0b10*/  IMAD.MOV R7, RZ, RZ, -R4 ;  /* 0x000000ffff077224 */ /* 0x000fe200078e0a04 */
[----:B------:R-:W-:Y:S01]  /*0b20*/  ISETP.GT.U32.AND P2, PT, R13, R6, PT ;  /* 0x000000060d00720c */ /* 0x000fe20003f44070 */
[----:B------:R-:W-:-:S12]  /*0b30*/  @P1 BRA `(.L_x_5) ;  /* 0x0000000000181947 */ /* 0x000fd80003800000 */
[----:B------:R-:W-:Y:S01]  /*0b40*/  ELECT P0, URZ, PT ;  /* 0x0000000000ff782f */ /* 0x000fe20003800000 */
[----:B------:R-:W-:Y:S01]  /*0b50*/  IMAD.MOV.U32 R4, RZ, RZ, 0x1 ;  /* 0x00000001ff047424 */ /* 0x000fe200078e00ff */
[----:B------:R-:W-:Y:S11]  /*0b60*/  UVIRTCOUNT.DEALLOC.SMPOOL 0x80 ;  /* 0x000000800000784c */ /* 0x000ff60000000000 */
[----:B------:R-:W-:-:S04]  /*0b70*/  @P0 MOV R5, 0x40 ;  /* 0x0000004000050802 */ /* 0x000fc80000000f00 */
[----:B------:R-:W-:-:S05]  /*0b80*/  @P0 LEA R5, R14, R5, 0x18 ;  /* 0x000000050e050211 */ /* 0x000fca00078ec0ff */
[----:B------:R1:W-:Y:S02]  /*0b90*/  @P0 STS.U8 [R5], R4 ;  /* 0x0000000405000388 */ /* 0x0003e40000000000 */
.L_x_5:
[----:B------:R-:W-:Y:S01]  /*0ba0*/  UIADD3 UR12, UPT, UPT, UR17, UR12, URZ ;  /* 0x0000000c110c7290 */ /* 0x000fe2000fffe0ff */
[----:B------:R-:W-:Y:S01]  /*0bb0*/  ISETP.NE.U32.AND P3, PT, R66, RZ, PT ;  /* 0x000000ff4200720c */ /* 0x000fe20003f65070 */
[C---:B-1----:R-:W-:Y:S01]  /*0bc0*/  IMAD.HI.U32 R4, R11.reuse, R45, RZ ;  /* 0x0000002d0b047227 */ /* 0x042fe200078e00ff */
[----:B------:R-:W-:Y:S01]  /*0bd0*/  ISETP.GE.AND P4, PT, R2, RZ, PT ;  /* 0x000000ff0200720c */ /* 0x000fe20003f86270 */
[----:B------:R-:W-:Y:S01]  /*0be0*/  UMOV UR4, 0x1 ;  /* 0x0000000100047882 */ /* 0x000fe20000000000 */
[----:B------:R-:W-:Y:S01]  /*0bf0*/  ISETP.NE.AND P0, PT, R52, RZ, PT ;  /* 0x000000ff3400720c */ /* 0x000fe20003f05270 */
[----:B------:R-:W-:Y:S01]  /*0c00*/  IMAD.HI.U32 R5, R11, R10, RZ ;  /* 0x0000000a0b057227 */ /* 0x000fe200078e00ff */
[----:B------:R-:W1:Y:S01]  /*0c10*/  LDCU UR5, c[0x0][0x3a4] ;  /* 0x00007480ff0577ac */ /* 0x000e620008000800 */
[----:B------:R-:W-:Y:S01]  /*0c20*/  PRMT R19, RZ, 0x7610, R19 ;  /* 0x00007610ff137816 */ /* 0x000fe20000000013 */
[----:B------:R-:W-:Y:S01]  /*0c30*/  STTM.x64 tmem[UR12], RZ ;  /* 0x000000ff000079ed */ /* 0x000fe2000834000c */
[----:B------:R-:W3:Y:S01]  /*0c40*/  FENCE.VIEW.ASYNC.T ;  /* 0x00000000000073c6 */ /* 0x000ee20000000200 */
[----:B------:R-:W-:Y:S01]  /*0c50*/  IMAD.MOV R4, RZ, RZ, -R4 ;  /* 0x000000ffff047224 */ /* 0x000fe200078e0a04 */
[----:B------:R-:W-:Y:S01]  /*0c60*/  UIADD3 UR10, UPT, UPT, UR16, 0x3000, URZ ;  /* 0x00003000100a7890 */ /* 0x000fe2000fffe0ff */
[----:B------:R-:W-:Y:S01]  /*0c70*/  IMAD.MOV R5, RZ, RZ, -R5 ;  /* 0x000000ffff057224 */ /* 0x000fe200078e0a05 */
[----:B---3--:R-:W-:Y:S01]  /*0c80*/  VOTEU.ALL UP0, P3 ;  /* 0x0000000000ff7886 */ /* 0x008fe20001800000 */
[----:B------:R-:W-:Y:S01]  /*0c90*/  @!P2 IMAD.IADD R6, R6, 0x1, -R13 ;  /* 0x000000010606a824 */ /* 0x000fe200078e0a0d */
[----:B------:R-:W3:Y:S01]  /*0ca0*/  LDCU.128 UR20, c[0x0][0x380] ;  /* 0x00007000ff1477ac */ /* 0x000ee20008000c00 */
[----:B------:R-:W-:-:S02]  /*0cb0*/  IMAD R45, R8, R4, R45 ;  /* 0x00000004082d7224 */ /* 0x000fc400078e022d */
[----:B------:R-:W-:Y:S01]  /*0cc0*/  IMAD R13, R8, R5, R10 ;  /* 0x00000005080d7224 */ /* 0x000fe200078e020a */
[----:B------:R-:W-:-:S04]  /*0cd0*/  @!UP0 UIADD3 UR6, UPT, UPT, -UR4, 0x100000, URZ ;  /* 0x0010000004068890 */ /* 0x000fc8000fffe1ff */
[----:B------:R-:W-:Y:S02]  /*0ce0*/  @!UP0 USHF.L.U32 UR7, UR6, 0xb, URZ ;  /* 0x0000000b06078899 */ /* 0x000fe400080006ff */
[----:B------:R-:W-:Y:S01]  /*0cf0*/  @!UP0 USHF.L.U32 UR6, UR6, 0x1, URZ ;  /* 0x0000000106068899 */ /* 0x000fe200080006ff */
[C---:B--2---:R-:W-:Y:S01]  /*0d00*/  VIADD R4, R9.reuse, 0xffffffff ;  /* 0xffffffff09047836 */ /* 0x044fe20000000000 */
[----:B------:R-:W-:Y:S01]  /*0d10*/  UMOV UR13, UR10 ;  /* 0x0000000a000d7c82 */ /* 0x000fe20008000000 */
[----:B------:R-:W-:Y:S01]  /*0d20*/  VIADD R5, R9, 0xfffffffe ;  /* 0xfffffffe09057836 */ /* 0x000fe20000000000 */
[----:B------:R-:W-:Y:S01]  /*0d30*/  VOTEU.ALL UP1, P3 ;  /* 0x0000000000ff7886 */ /* 0x000fe20001820000 */
[----:B------:R-:W-:Y:S01]  /*0d40*/  BAR.SYNC.DEFER_BLOCKING 0x0 ;  /* 0x0000000000007b1d */ /* 0x000fe20000010000 */
[----:B------:R-:W-:Y:S01]  /*0d50*/  @!P4 IMAD.MOV R6, RZ, RZ, -R6 ;  /* 0x000000ffff06c224 */ /* 0x000fe200078e0a06 */
[----:B------:R-:W-:Y:S01]  /*0d60*/  ISETP.GE.U32.AND P4, PT, R4, 0x7fffffe0, PT ;  /* 0x7fffffe00400780c */ /* 0x000fe20003f86070 */
[----:B------:R-:W-:Y:S01]  /*0d70*/  IMAD R47, R8, R7, R47 ;  /* 0x00000007082f7224 */ /* 0x000fe200078e022f */
[----:B------:R-:W-:Y:S01]  /*0d80*/  ISETP.GE.U32.AND P5, PT, R5, 0x7fffffdf, PT ;  /* 0x7fffffdf0500780c */ /* 0x000fe20003fa6070 */
[----:B------:R-:W-:-:S03]  /*0d90*/  VIADD R7, R9, 0xfffffffd ;  /* 0xfffffffd09077836 */ /* 0x000fc60000000000 */
[----:B------:R-:W2:Y:S01]  /*0da0*/  LDC.64 R4, c[0x0][0x3a8] ;  /* 0x0000ea00ff047b82 */ /* 0x000ea20000000a00 */
[----:B------:R-:W-:Y:S01]  /*0db0*/  @!P0 LOP3.LUT R6, RZ, R52, RZ, 0x33, !PT ;  /* 0x00000034ff068212 */ /* 0x000fe200078e33ff */
[----:B------:R-:W-:Y:S01]  /*0dc0*/  VIADD R10, R9, 0xfffffffb ;  /* 0xfffffffb090a7836 */ /* 0x000fe20000000000 */
[----:B------:R-:W-:Y:S01]  /*0dd0*/  ISETP.GE.U32.AND P0, PT, R7, 0x7fffffde, PT ;  /* 0x7fffffde0700780c */ /* 0x000fe20003f06070 */
[----:B------:R-:W-:Y:S02]  /*0de0*/  VIADD R7, R9, 0xfffffffc ;  /* 0xfffffffc09077836 */ /* 0x000fe40000000000 */
[----:B-1----:R-:W-:Y:S01]  /*0df0*/  IMAD R15, R6, UR5, RZ ;  /* 0x00000005060f7c24 */ /* 0x002fe2000f8e02ff */
[----:B------:R-:W1:Y:S02]  /*0e00*/  FENCE.VIEW.ASYNC.S ;  /* 0x00000000000073c6 */ /* 0x000e640000000000 */
[----:B-1----:R1:W4:Y:S02]  /*0e10*/  @!UP1 SYNCS.EXCH.64 URZ, [UR13], UR6 ;  /* 0x000000060dff95b2 */ /* 0x0023240008000100 */
[----:B------:R-:W-:-:S02]  /*0e20*/  SHF.R.S32.HI R14, RZ, 0x1f, R15 ;  /* 0x0000001fff0e7819 */ /* 0x000fc4000001140f */
[----:B------:R-:W-:Y:S02]  /*0e30*/  PRMT R17, RZ, 0x7610, R17 ;  /* 0x00007610ff117816 */ /* 0x000fe40000000011 */
[----:B------:R-:W-:Y:S01]  /*0e40*/  PRMT R20, RZ, 0x7610, R20 ;  /* 0x00007610ff147816 */ /* 0x000fe20000000014 */
[C---:B--2---:R-:W-:Y:S01]  /*0e50*/  IMAD.SHL.U32 R69, R4.reuse, 0x2, RZ ;  /* 0x0000000204457824 */ /* 0x044fe200078e00ff */
[----:B---3--:R-:W-:Y:S01]  /*0e60*/  IADD3 R6, P6, PT, R15, UR20, RZ ;  /* 0x000000140f067c10 */ /* 0x008fe2000ffde0ff */
[C---:B------:R-:W-:Y:S01]  /*0e70*/  IMAD R71, R4.reuse, 0x3, RZ ;  /* 0x0000000304477824 */ /* 0x040fe200078e02ff */
[----:B------:R-:W-:Y:S02]  /*0e80*/  ISETP.GE.U32.AND P2, PT, R7, 0x7fffffdd, PT ;  /* 0x7fffffdd0700780c */ /* 0x000fe40003f46070 */
[----:B------:R-:W-:Y:S01]  /*0e90*/  PRMT R18, RZ, 0x7610, R18 ;  /* 0x00007610ff127816 */ /* 0x000fe20000000012 */
[----:B------:R-:W-:Y:S01]  /*0ea0*/  IMAD.SHL.U32 R77, R4, 0x4, RZ ;  /* 0x00000004044d7824 */ /* 0x000fe200078e00ff */
[----:B------:R-:W-:Y:S01]  /*0eb0*/  IADD3.X R7, PT, PT, R14, UR21, RZ, P6, !PT ;  /* 0x000000150e077c10 */ /* 0x000fe2000b7fe4ff */
[----:B----4-:R-:W-:Y:S01]  /*0ec0*/  BAR.SYNC.DEFER_BLOCKING 0x0 ;  /* 0x0000000000007b1d */ /* 0x010fe20000010000 */
[----:B------:R-:W-:-:S02]  /*0ed0*/  SHF.R.S32.HI R67, RZ, 0x1f, R4 ;  /* 0x0000001fff437819 */ /* 0x000fc40000011404 */
[----:B------:R-:W-:Y:S02]  /*0ee0*/  IADD3 R22, P6, PT, R6, R4, RZ ;  /* 0x0000000406167210 */ /* 0x000fe40007fde0ff */
[----:B------:R-:W-:Y:S01]  /*0ef0*/  SHF.R.S32.HI R73, RZ, 0x1f, R69 ;  /* 0x0000001fff497819 */ /* 0x000fe20000011445 */
[C---:B------:R-:W-:Y:S02]  /*0f00*/  VIADD R21, R9.reuse, 0xffffffec ;  /* 0xffffffec09157836 */ /* 0x040fe40000000000 */
[C---:B------:R-:W-:Y:S02]  /*0f10*/  VIADD R30, R9.reuse, 0xffffffe5 ;  /* 0xffffffe5091e7836 */ /* 0x040fe40000000000 */
[C---:B------:R-:W-:Y:S02]  /*0f20*/  VIADD R31, R9.reuse, 0xffffffe6 ;  /* 0xffffffe6091f7836 */ /* 0x040fe40000000000 */
[C---:B------:R-:W-:Y:S02]  /*0f30*/  VIADD R35, R9.reuse, 0xffffffe2 ;  /* 0xffffffe209237836 */ /* 0x040fe40000000000 */
[----:B------:R-:W-:-:S02]  /*0f40*/  VIADD R68, R9, 0xffffffe0 ;  /* 0xffffffe009447836 */ /* 0x000fc40000000000 */
[----:B------:R-:W-:Y:S02]  /*0f50*/  VIADD R34, R9, 0xffffffe3 ;  /* 0xffffffe309227836 */ /* 0x000fe40000000000 */
[C---:B------:R-:W-:Y:S02]  /*0f60*/  IMAD R81, R4.reuse, 0x5, RZ ;  /* 0x0000000504517824 */ /* 0x040fe400078e02ff */
[C---:B------:R-:W-:Y:S02]  /*0f70*/  IMAD R85, R4.reuse, 0x6, RZ ;  /* 0x0000000604557824 */ /* 0x040fe400078e02ff */
[C---:B------:R-:W-:Y:S02]  /*0f80*/  IMAD R89, R4.reuse, 0x7, RZ ;  /* 0x0000000704597824 */ /* 0x040fe400078e02ff */
[C---:B------:R-:W-:Y:S01]  /*0f90*/  IMAD.SHL.U32 R91, R4.reuse, 0x8, RZ ;  /* 0x00000008045b7824 */ /* 0x040fe200078e00ff */
[----:B------:R-:W2:Y:S01]  /*0fa0*/  @!P4 LDG.E.U8 R19, desc[UR18][R6.64] ;  /* 0x000000120613c981 */ /* 0x000ea2000c1e1100 */
[----:B------:R-:W-:Y:S01]  /*0fb0*/  IMAD.X R23, R67, 0x1, R7, P6 ;  /* 0x0000000143177824 */ /* 0x000fe200030e0607 */
[-C--:B------:R-:W-:Y:S01]  /*0fc0*/  IADD3 R24, P6, PT, R69, R6.reuse, RZ ;  /* 0x0000000645187210 */ /* 0x080fe20007fde0ff */
[----:B------:R-:W-:Y:S01]  /*0fd0*/  IMAD.SHL.U32 R97, R4, 0x10, RZ ;  /* 0x0000001004617824 */ /* 0x000fe200078e00ff */
[----:B------:R-:W-:Y:S01]  /*0fe0*/  ISETP.GE.U32.AND P4, PT, R10, 0x7fffffdc, PT ;  /* 0x7fffffdc0a00780c */ /* 0x000fe20003f86070 */
[----:B------:R-:W-:Y:S01]  /*0ff0*/  VIADD R10, R9, 0xfffffffa ;  /* 0xfffffffa090a7836 */ /* 0x000fe20000000000 */
[----:B------:R-:W-:Y:S01]  /*1000*/  SHF.R.S32.HI R75, RZ, 0x1f, R71 ;  /* 0x0000001fff4b7819 */ /* 0x000fe20000011447 */
[----:B------:R-:W-:Y:S01]  /*1010*/  IMAD.X R25, R73, 0x1, R7, P6 ;  /* 0x0000000149197824 */ /* 0x000fe200030e0607 */
[----:B------:R-:W-:Y:S01]  /*1020*/  IADD3 R26, P6, PT, R71, R6, RZ ;  /* 0x00000006471a7210 */ /* 0x000fe20007fde0ff */
[----:B------:R3:W4:Y:S01]  /*1030*/  @!P5 LDG.E.U8 R17, desc[UR18][R22.64] ;  /* 0x000000121611d981 */ /* 0x000722000c1e1100 */
[----:B------:R-:W-:Y:S01]  /*1040*/  ISETP.GE.U32.AND P5, PT, R10, 0x7fffffdb, PT ;  /* 0x7fffffdb0a00780c */ /* 0x000fe20003fa6070 */
[----:B------:R-:W-:-:S02]  /*1050*/  VIADD R10, R9, 0xfffffff9 ;  /* 0xfffffff9090a7836 */ /* 0x000fc40000000000 */
[----:B------:R-:W-:Y:S01]  /*1060*/  IMAD R101, R4, 0x9, RZ ;  /* 0x0000000904657824 */ /* 0x000fe200078e02ff */
[----:B------:R5:W2:Y:S01]  /*1070*/  @!P0 LDG.E.U8 R20, desc[UR18][R24.64] ;  /* 0x0000001218148981 */ /* 0x000aa2000c1e1100 */
[----:B------:R-:W-:Y:S01]  /*1080*/  IMAD.X R27, R75, 0x1, R7, P6 ;  /* 0x000000014b1b7824 */ /* 0x000fe200030e0607 */
[----:B------:R-:W-:Y:S01]  /*1090*/  ISETP.GE.U32.AND P0, PT, R10, 0x7fffffda, PT ;  /* 0x7fffffda0a00780c */ /* 0x000fe20003f06070 */
[----:B------:R-:W-:Y:S01]  /*10a0*/  VIADD R10, R9, 0xffffffed ;  /* 0xffffffed090a7836 */ /* 0x000fe20000000000 */
[----:B------:R-:W-:Y:S01]  /*10b0*/  SHF.R.S32.HI R79, RZ, 0x1f, R77 ;  /* 0x0000001fff4f7819 */ /* 0x000fe2000001144d */
[C---:B------:R-:W-:Y:S01]  /*10c0*/  IMAD R105, R4.reuse, 0x18, RZ ;  /* 0x0000001804697824 */ /* 0x040fe200078e02ff */
[----:B------:R0:W2:Y:S01]  /*10d0*/  @!P2 LDG.E.U8 R18, desc[UR18][R26.64] ;  /* 0x000000121a12a981 */ /* 0x0000a2000c1e1100 */
[----:B------:R-:W-:Y:S01]  /*10e0*/  IADD3 R28, P2, PT, R77, R6, RZ ;  /* 0x000000064d1c7210 */ /* 0x000fe20007f5e0ff */
[----:B------:R-:W-:Y:S01]  /*10f0*/  IMAD R109, R4, 0xa, RZ ;  /* 0x0000000a046d7824 */ /* 0x000fe200078e02ff */
[----:B------:R-:W-:Y:S01]  /*1100*/  ISETP.GE.U32.AND P6, PT, R21, 0x7fffffcd, PT ;  /* 0x7fffffcd1500780c */ /* 0x000fe20003fc6070 */
[----:B------:R-:W-:-:S02]  /*1110*/  VIADD R21, R9, 0xffffffee ;  /* 0xffffffee09157836 */ /* 0x000fc40000000000 */
[C---:B------:R-:W-:Y:S02]  /*1120*/  IMAD R113, R4.reuse, 0xb, RZ ;  /* 0x0000000b04717824 */ /* 0x040fe400078e02ff */
[C---:B------:R-:W-:Y:S02]  /*1130*/  IMAD R115, R4.reuse, 0xc, RZ ;  /* 0x0000000c04737824 */ /* 0x040fe400078e02ff */
[C---:B------:R-:W-:Y:S02]  /*1140*/  IMAD R121, R4.reuse, 0xd, RZ ;  /* 0x0000000d04797824 */ /* 0x040fe400078e02ff */
[C---:B------:R-:W-:Y:S02]  /*1150*/  IMAD R125, R4.reuse, 0xe, RZ ;  /* 0x0000000e047d7824 */ /* 0x040fe400078e02ff */
[C---:B------:R-:W-:Y:S02]  /*1160*/  IMAD R127, R4.reuse, 0xf, RZ ;  /* 0x0000000f047f7824 */ /* 0x040fe400078e02ff */
[----:B------:R-:W-:-:S02]  /*1170*/  IMAD R133, R4, 0x11, RZ ;  /* 0x0000001104857824 */ /* 0x000fc400078e02ff */
        /* <DEDUP_REMOVED lines=8> */
[----:B------:R-:W-:Y:S01]  /*1200*/  IMAD R169, R4, 0x1b, RZ ;  /* 0x0000001b04a97824 */ /* 0x000fe200078e02ff */
[----:B------:R-:W-:Y:S01]  /*1210*/  LOP3.LUT R52, R12, 0xc, RZ, 0xfc, !PT ;  /* 0x0000000c0c347812 */ /* 0x000fe200078efcff */
[----:B------:R-:W-:Y:S01]  /*1220*/  IMAD.X R29, R79, 0x1, R7, P2 ;  /* 0x000000014f1d7824 */ /* 0x000fe200010e0607 */
[----:B------:R-:W-:Y:S01]  /*1230*/  ISETP.GE.U32.AND P2, PT, R10, 0x7fffffce, PT ;  /* 0x7fffffce0a00780c */ /* 0x000fe20003f46070 */
[----:B------:R-:W-:Y:S01]  /*1240*/  VIADD R10, R9, 0xffffffef ;  /* 0xffffffef090a7836 */ /* 0x000fe20000000000 */
[----:B---3--:R-:W-:Y:S01]  /*1250*/  SEL R22, RZ, 0x1, P6 ;  /* 0x00000001ff167807 */ /* 0x008fe20003000000 */
[----:B------:R-:W3:Y:S01]  /*1260*/  LDCU UR5, c[0x0][0x3b0] ;  /* 0x00007600ff0577ac */ /* 0x000ee20008000800 */
[----:B------:R-:W-:Y:S01]  /*1270*/  ISETP.GE.U32.AND P6, PT, R21, 0x7fffffcf, PT ;  /* 0x7fffffcf1500780c */ /* 0x000fe20003fc6070 */
[C---:B------:R-:W-:Y:S01]  /*1280*/  VIADD R21, R9.reuse, 0xffffffe8 ;  /* 0xffffffe809157836 */ /* 0x040fe20000000000 */
[----:B------:R-:W-:Y:S01]  /*1290*/  SEL R23, RZ, 0x1fffe, P2 ;  /* 0x0001fffeff177807 */ /* 0x000fe20001000000 */
[C---:B-----5:R-:W-:Y:S01]  /*12a0*/  VIADD R24, R9.reuse, 0xffffffe9 ;  /* 0xffffffe909187836 */ /* 0x060fe20000000000 */
[----:B------:R-:W-:Y:S01]  /*12b0*/  ISETP.GE.U32.AND P2, PT, R10, 0x7fffffd0, PT ;  /* 0x7fffffd00a00780c */ /* 0x000fe20003f46070 */
[----:B------:R-:W-:Y:S01]  /*12c0*/  VIADD R25, R9, 0xffffffea ;  /* 0xffffffea09197836 */ /* 0x000fe20000000000 */
[----:B------:R-:W-:-:S02]  /*12d0*/  SEL R10, RZ, 0x4, P6 ;  /* 0x00000004ff0a7807 */ /* 0x000fc40003000000 */
[----:B------:R-:W-:Y:S02]  /*12e0*/  ISETP.GE.U32.AND P6, PT, R21, 0x7fffffc9, PT ;  /* 0x7fffffc91500780c */ /* 0x000fe40003fc6070 */
[----:B------:R-:W-:Y:S02]  /*12f0*/  SEL R21, RZ, 0x7fff8, P2 ;  /* 0x0007fff8ff157807 */ /* 0x000fe40001000000 */
[----:B------:R-:W-:Y:S01]  /*1300*/  ISETP.GE.U32.AND P2, PT, R24, 0x7fffffca, PT ;  /* 0x7fffffca1800780c */ /* 0x000fe20003f46070 */
[----:B------:R-:W-:Y:S01]  /*1310*/  VIADD R24, R9, 0xffffffeb ;  /* 0xffffffeb09187836 */ /* 0x000fe20000000000 */
[----:B0-----:R-:W-:Y:S02]  /*1320*/  SEL R26, RZ, 0x1, P6 ;  /* 0x00000001ff1a7807 */ /* 0x001fe40003000000 */
[----:B------:R-:W-:Y:S01]  /*1330*/  ISETP.GE.U32.AND P6, PT, R25, 0x7fffffcb, PT ;  /* 0x7fffffcb1900780c */ /* 0x000fe20003fc6070 */
[----:B------:R-:W-:Y:S01]  /*1340*/  VIADD R25, R9, 0xffffffe4 ;  /* 0xffffffe409197836 */ /* 0x000fe20000000000 */
[----:B------:R-:W-:-:S02]  /*1350*/  SEL R27, RZ, 0x1fffe, P2 ;  /* 0x0001fffeff1b7807 */ /* 0x000fc40001000000 */
[----:B------:R-:W-:Y:S02]  /*1360*/  ISETP.GE.U32.AND P2, PT, R24, 0x7fffffcc, PT ;  /* 0x7fffffcc1800780c */ /* 0x000fe40003f46070 */
[----:B------:R-:W-:Y:S02]  /*1370*/  SEL R24, RZ, 0x4, P6 ;  /* 0x00000004ff187807 */ /* 0x000fe40003000000 */
[----:B------:R-:W-:Y:S02]  /*1380*/  ISETP.GE.U32.AND P6, PT, R25, 0x7fffffc5, PT ;  /* 0x7fffffc51900780c */ /* 0x000fe40003fc6070 */
[----:B------:R-:W-:Y:S02]  /*1390*/  SEL R25, RZ, 0x7fff8, P2 ;  /* 0x0007fff8ff197807 */ /* 0x000fe40001000000 */
[----:B------:R-:W-:Y:S01]  /*13a0*/  ISETP.GE.U32.AND P2, PT, R30, 0x7fffffc6, PT ;  /* 0x7fffffc61e00780c */ /* 0x000fe20003f46070 */
[----:B------:R-:W-:Y:S01]  /*13b0*/  VIADD R30, R9, 0xffffffe7 ;  /* 0xffffffe7091e7836 */ /* 0x000fe20000000000 */
[----:B------:R-:W-:-:S02]  /*13c0*/  SEL R32, RZ, 0x1, P6 ;  /* 0x00000001ff207807 */ /* 0x000fc40003000000 */
[----:B------:R-:W-:Y:S01]  /*13d0*/  ISETP.GE.U32.AND P6, PT, R31, 0x7fffffc7, PT ;  /* 0x7fffffc71f00780c */ /* 0x000fe20003fc6070 */
[----:B------:R-:W-:Y:S01]  /*13e0*/  VIADD R31, R9, 0xffffffe1 ;  /* 0xffffffe1091f7836 */ /* 0x000fe20000000000 */
[----:B------:R-:W-:Y:S02]  /*13f0*/  SEL R33, RZ, 0x1fffe, P2 ;  /* 0x0001fffeff217807 */ /* 0x000fe40001000000 */
[----:B------:R-:W-:Y:S02]  /*1400*/  ISETP.GE.U32.AND P2, PT, R30, 0x7fffffc8, PT ;  /* 0x7fffffc81e00780c */ /* 0x000fe40003f46070 */
[----:B------:R-:W-:Y:S02]  /*1410*/  SEL R30, RZ, 0x4, P6 ;  /* 0x00000004ff1e7807 */ /* 0x000fe40003000000 */
[----:B------:R-:W-:Y:S02]  /*1420*/  ISETP.GE.U32.AND P6, PT, R31, 0x7fffffc2, PT ;  /* 0x7fffffc21f00780c */ /* 0x000fe40003fc6070 */
[----:B------:R-:W-:-:S02]  /*1430*/  SEL R31, RZ, 0x7fff8, P2 ;  /* 0x0007fff8ff1f7807 */ /* 0x000fc40001000000 */
[----:B------:R-:W-:Y:S01]  /*1440*/  ISETP.GE.U32.AND P2, PT, R35, 0x7fffffc3, PT ;  /* 0x7fffffc32300780c */ /* 0x000fe20003f46070 */
[----:B------:R-:W-:-:S03]  /*1450*/  IMAD.IADD R22, R22, 0x1, R23 ;  /* 0x0000000116167824 */ /* 0x000fc600078e0217 */
[----:B------:R-:W-:Y:S02]  /*1460*/  SEL R23, RZ, 0x4, P2 ;  /* 0x00000004ff177807 */ /* 0x000fe40001000000 */
[----:B------:R-:W-:Y:S01]  /*1470*/  ISETP.GE.U32.AND P2, PT, R68, 0x7fffffc1, PT ;  /* 0x7fffffc14400780c */ /* 0x000fe20003f46070 */
[----:B------:R-:W-:Y:S01]  /*1480*/  IMAD.IADD R26, R26, 0x1, R27 ;  /* 0x000000011a1a7824 */ /* 0x000fe200078e021b */
[----:B------:R-:W-:Y:S02]  /*1490*/  SEL R36, RZ, 0x1fffe, P6 ;  /* 0x0001fffeff247807 */ /* 0x000fe40003000000 */
[----:B------:R-:W-:Y:S02]  /*14a0*/  SEL R27, RZ, 0x1, P2 ;  /* 0x00000001ff1b7807 */ /* 0x000fe40001000000 */
[----:B------:R-:W-:Y:S02]  /*14b0*/  ISETP.GE.U32.AND P6, PT, R34, 0x7fffffc4, PT ;  /* 0x7fffffc42200780c */ /* 0x000fe40003fc6070 */
[----:B------:R-:W-:Y:S01]  /*14c0*/  LOP3.LUT R26, R26, 0x3, RZ, 0xc0, !PT ;  /* 0x000000031a1a7812 */ /* 0x000fe200078ec0ff */
[----:B------:R-:W-:Y:S01]  /*14d0*/  IMAD.IADD R27, R27, 0x1, R36 ;  /* 0x000000011b1b7824 */ /* 0x000fe200078e0224 */
[----:B------:R-:W-:Y:S01]  /*14e0*/  LOP3.LUT R22, R22, 0x3, RZ, 0xc0, !PT ;  /* 0x0000000316167812 */ /* 0x000fe200078ec0ff */
[----:B------:R-:W-:Y:S01]  /*14f0*/  IMAD.IADD R32, R32, 0x1, R33 ;  /* 0x0000000120207824 */ /* 0x000fe200078e0221 */
[----:B------:R-:W-:-:S02]  /*1500*/  SEL R34, RZ, 0x7fff8, P6 ;  /* 0x0007fff8ff227807 */ /* 0x000fc40003000000 */
[----:B------:R-:W-:Y:S02]  /*1510*/  IADD3 R24, PT, PT, R26, R25, R24 ;  /* 0x000000191a187210 */ /* 0x000fe40007ffe018 */
[----:B------:R-:W-:Y:S02]  /*1520*/  LOP3.LUT R27, R27, 0x3, RZ, 0xc0, !PT ;  /* 0x000000031b1b7812 */ /* 0x000fe400078ec0ff */
[----:B------:R-:W-:Y:S02]  /*1530*/  IADD3 R10, PT, PT, R22, R21, R10 ;  /* 0x00000015160a7210 */ /* 0x000fe40007ffe00a */
[----:B------:R-:W-:Y:S01]  /*1540*/  PRMT R21, RZ, 0x7610, R21 ;  /* 0x00007610ff157816 */ /* 0x000fe20000000015 */
[----:B------:R-:W-:Y:S01]  /*1550*/  IMAD.SHL.U32 R22, R24, 0x100, RZ ;  /* 0x0000010018167824 */ /* 0x000fe200078e00ff */
[----:B------:R-:W-:Y:S02]  /*1560*/  LOP3.LUT R32, R32, 0x3, RZ, 0xc0, !PT ;  /* 0x0000000320207812 */ /* 0x000fe400078ec0ff */
[----:B------:R-:W-:-:S02]  /*1570*/  IADD3 R23, PT, PT, R27, R34, R23 ;  /* 0x000000221b177210 */ /* 0x000fc40007ffe017 */
[----:B------:R-:W-:Y:S01]  /*1580*/  IADD3 R30, PT, PT, R32, R31, R30 ;  /* 0x0000001f201e7210 */ /* 0x000fe20007ffe01e */
[----:B------:R0:W5:Y:S01]  /*1590*/  @!P4 LDG.E.U8 R21, desc[UR18][R28.64] ;  /* 0x000000121c15c981 */ /* 0x000162000c1e1100 */
[----:B------:R-:W-:Y:S02]  /*15a0*/  LOP3.LUT R25, R23, 0xf, RZ, 0xc0, !PT ;  /* 0x0000000f17197812 */ /* 0x000fe400078ec0ff */
[----:B------:R-:W-:Y:S02]  /*15b0*/  SHF.R.S32.HI R83, RZ, 0x1f, R81 ;  /* 0x0000001fff537819 */ /* 0x000fe40000011451 */
[-C--:B------:R-:W-:Y:S02]  /*15c0*/  IADD3 R24, P4, PT, R81, R6.reuse, RZ ;  /* 0x0000000651187210 */ /* 0x080fe40007f9e0ff */
[----:B------:R-:W-:Y:S01]  /*15d0*/  LOP3.LUT R23, R22, 0xf00, RZ, 0xe2, !PT ;  /* 0x00000f0016177812 */ /* 0x000fe200078ee2ff */
[----:B------:R-:W-:Y:S01]  /*15e0*/  IMAD R27, R30, 0x10, R25 ;  /* 0x000000101e1b7824 */ /* 0x000fe200078e0219 */
[----:B------:R-:W-:Y:S01]  /*15f0*/  SHF.R.S32.HI R87, RZ, 0x1f, R85 ;  /* 0x0000001fff577819 */ /* 0x000fe20000011455 */
[----:B------:R-:W-:Y:S01]  /*1600*/  IMAD.X R25, R83, 0x1, R7, P4 ;  /* 0x0000000153197824 */ /* 0x000fe200020e0607 */
[----:B------:R-:W-:Y:S01]  /*1610*/  IADD3 R26, P4, PT, R85, R6, RZ ;  /* 0x00000006551a7210 */ /* 0x000fe20007f9e0ff */
[--C-:B------:R-:W-:Y:S01]  /*1620*/  IMAD R30, R10, 0x1000, R23.reuse ;  /* 0x000010000a1e7824 */ /* 0x100fe200078e0217 */
[----:B------:R-:W-:Y:S01]  /*1630*/  PRMT R22, RZ, 0x7610, R22 ;  /* 0x00007610ff167816 */ /* 0x000fe20000000016 */
[----:B------:R-:W-:Y:S01]  /*1640*/  VIADD R10, R9, 0xfffffff7 ;  /* 0xfffffff7090a7836 */ /* 0x000fe20000000000 */
[----:B0-----:R-:W-:Y:S01]  /*1650*/  LOP3.LUT R29, R27, 0xff, RZ, 0xc0, !PT ;  /* 0x000000ff1b1d7812 */ /* 0x001fe200078ec0ff */
[----:B------:R-:W-:Y:S01]  /*1660*/  VIADD R35, R9, 0xfffffff8 ;  /* 0xfffffff809237836 */ /* 0x000fe20000000000 */
[----:B------:R-:W-:Y:S01]  /*1670*/  PRMT R23, RZ, 0x7610, R23 ;  /* 0x00007610ff177816 */ /* 0x000fe20000000017 */
[----:B------:R-:W-:Y:S01]  /*1680*/  IMAD.X R27, R87, 0x1, R7, P4 ;  /* 0x00000001571b7824 */ /* 0x000fe200020e0607 */
[----:B------:R-:W-:Y:S01]  /*1690*/  ISETP.GE.U32.AND P4, PT, R10, 0x7fffffd8, PT ;  /* 0x7fffffd80a00780c */ /* 0x000fe20003f86070 */
[----:B------:R-:W-:Y:S01]  /*16a0*/  VIADD R10, R9, 0xfffffff6 ;  /* 0xfffffff6090a7836 */ /* 0x000fe20000000000 */
[----:B------:R-:W-:Y:S01]  /*16b0*/  ISETP.GE.U32.AND P6, PT, R35, 0x7fffffd9, PT ;  /* 0x7fffffd92300780c */ /* 0x000fe20003fc6070 */
[----:B------:R0:W2:Y:S01]  /*16c0*/  @!P5 LDG.E.U8 R22, desc[UR18][R24.64] ;  /* 0x000000121816d981 */ /* 0x0000a2000c1e1100 */
[----:B------:R-:W-:Y:S01]  /*16d0*/  IMAD.IADD R29, R30, 0x1, R29 ;  /* 0x000000011e1d7824 */ /* 0x000fe200078e021d */
[----:B------:R-:W-:-:S02]  /*16e0*/  SHF.R.S32.HI R93, RZ, 0x1f, R89 ;  /* 0x0000001fff5d7819 */ /* 0x000fc40000011459 */
[-C--:B------:R-:W-:Y:S01]  /*16f0*/  IADD3 R28, P5, PT, R89, R6.reuse, RZ ;  /* 0x00000006591c7210 */ /* 0x080fe20007fbe0ff */
[----:B------:R1:W2:Y:S01]  /*1700*/  @!P0 LDG.E.U8 R23, desc[UR18][R26.64] ;  /* 0x000000121a178981 */ /* 0x0002a2000c1e1100 */
[----:B------:R-:W-:Y:S02]  /*1710*/  ISETP.GE.U32.AND P0, PT, R10, 0x7fffffd7, PT ;  /* 0x7fffffd70a00780c */ /* 0x000fe40003f06070 */
[----:B------:R-:W-:Y:S01]  /*1720*/  LOP3.LUT R10, R29, 0xffff, RZ, 0xc0, !PT ;  /* 0x0000ffff1d0a7812 */ /* 0x000fe200078ec0ff */
[----:B------:R-:W-:Y:S01]  /*1730*/  IMAD.X R29, R93, 0x1, R7, P5 ;  /* 0x000000015d1d7824 */ /* 0x000fe200028e0607 */
[----:B------:R-:W-:Y:S02]  /*1740*/  SHF.R.S32.HI R95, RZ, 0x1f, R91 ;  /* 0x0000001fff5f7819 */ /* 0x000fe4000001145b */
[----:B------:R-:W-:Y:S02]  /*1750*/  IADD3 R30, P5, PT, R91, R6, RZ ;  /* 0x000000065b1e7210 */ /* 0x000fe40007fbe0ff */
[----:B0-----:R-:W-:-:S02]  /*1760*/  PRMT R24, RZ, 0x7610, R24 ;  /* 0x00007610ff187816 */ /* 0x001fc40000000018 */
[--C-:B-1----:R-:W-:Y:S01]  /*1770*/  SHF.R.U32.HI R26, RZ, 0xf, R10.reuse ;  /* 0x0000000fff1a7819 */ /* 0x102fe2000001160a */
[----:B------:R-:W-:Y:S01]  /*1780*/  IMAD.X R31, R95, 0x1, R7, P5 ;  /* 0x000000015f1f7824 */ /* 0x000fe200028e0607 */
[----:B------:R-:W-:Y:S02]  /*1790*/  SHF.R.S32.HI R99, RZ, 0x1f, R97 ;  /* 0x0000001fff637819 */ /* 0x000fe40000011461 */
[----:B------:R0:W2:Y:S01]  /*17a0*/  @!P6 LDG.E.U8 R24, desc[UR18][R28.64] ;  /* 0x000000121c18e981 */ /* 0x0000a2000c1e1100 */
[----:B------:R-:W-:Y:S02]  /*17b0*/  LOP3.LUT P5, RZ, R26, 0x1, RZ, 0xc0, !PT ;  /* 0x000000011aff7812 */ /* 0x000fe400078ac0ff */
[-C--:B------:R-:W-:Y:S02]  /*17c0*/  IADD3 R34, P6, PT, R97, R6.reuse, RZ ;  /* 0x0000000661227210 */ /* 0x080fe40007fde0ff */
[----:B------:R-:W-:Y:S02]  /*17d0*/  PRMT R25, RZ, 0x7610, R25 ;  /* 0x00007610ff197816 */ /* 0x000fe40000000019 */
[----:B------:R-:W-:Y:S01]  /*17e0*/  SHF.R.U32.HI R26, RZ, 0x7, R10 ;  /* 0x00000007ff1a7819 */ /* 0x000fe2000001160a */
[----:B------:R-:W-:Y:S01]  /*17f0*/  IMAD.X R35, R99, 0x1, R7, P6 ;  /* 0x0000000163237824 */ /* 0x000fe200030e0607 */
[----:B------:R-:W-:Y:S01]  /*1800*/  PRMT R27, RZ, 0x7610, R27 ;  /* 0x00007610ff1b7816 */ /* 0x000fe2000000001b */
[----:B0-----:R-:W-:Y:S01]  /*1810*/  VIADD R28, R9, 0xfffffff5 ;  /* 0xfffffff5091c7836 */ /* 0x001fe20000000000 */
[----:B------:R-:W-:Y:S01]  /*1820*/  SHF.R.S32.HI R103, RZ, 0x1f, R101 ;  /* 0x0000001fff677819 */ /* 0x000fe20000011465 */
[----:B------:R0:W2:Y:S01]  /*1830*/  @!P4 LDG.E.U8 R25, desc[UR18][R30.64] ;  /* 0x000000121e19c981 */ /* 0x0000a2000c1e1100 */
[----:B------:R-:W-:-:S02]  /*1840*/  IADD3 R32, P6, PT, R101, R6, RZ ;  /* 0x0000000665207210 */ /* 0x000fc40007fde0ff */
[----:B------:R-:W-:Y:S01]  /*1850*/  LOP3.LUT P4, RZ, R26, 0x1, RZ, 0xc0, !PT ;  /* 0x000000011aff7812 */ /* 0x000fe2000788c0ff */
[----:B------:R1:W2:Y:S01]  /*1860*/  @P5 LDG.E.U8 R27, desc[UR18][R34.64] ;  /* 0x00000012221b5981 */ /* 0x0002a2000c1e1100 */
[----:B------:R-:W-:Y:S01]  /*1870*/  PRMT R26, RZ, 0x7610, R26 ;  /* 0x00007610ff1a7816 */ /* 0x000fe2000000001a */
[----:B------:R-:W-:Y:S01]  /*1880*/  IMAD.X R33, R103, 0x1, R7, P6 ;  /* 0x0000000167217824 */ /* 0x000fe200030e0607 */
[----:B------:R-:W-:Y:S01]  /*1890*/  ISETP.GE.U32.AND P6, PT, R28, 0x7fffffd6, PT ;  /* 0x7fffffd61c00780c */ /* 0x000fe20003fc6070 */
[----:B------:R-:W-:Y:S01]  /*18a0*/  VIADD R28, R9, 0xfffffff4 ;  /* 0xfffffff4091c7836 */ /* 0x000fe20000000000 */
[----:B------:R-:W-:Y:S02]  /*18b0*/  SHF.R.S32.HI R107, RZ, 0x1f, R105 ;  /* 0x0000001fff6b7819 */ /* 0x000fe40000011469 */
[----:B0-----:R-:W-:Y:S01]  /*18c0*/  IADD3 R30, P5, PT, R105, R6, RZ ;  /* 0x00000006691e7210 */ /* 0x001fe20007fbe0ff */
[----:B------:R0:W2:Y:S01]  /*18d0*/  @!P0 LDG.E.U8 R26, desc[UR18][R32.64] ;  /* 0x00000012201a8981 */ /* 0x0000a2000c1e1100 */
[----:B------:R-:W-:-:S02]  /*18e0*/  PRMT R29, RZ, 0x7610, R29 ;  /* 0x00007610ff1d7816 */ /* 0x000fc4000000001d */
[----:B------:R-:W-:Y:S01]  /*18f0*/  ISETP.GE.U32.AND P0, PT, R28, 0x7fffffd5, PT ;  /* 0x7fffffd51c00780c */ /* 0x000fe20003f06070 */
[----:B------:R-:W-:Y:S01]  /*1900*/  IMAD.X R31, R107, 0x1, R7, P5 ;  /* 0x000000016b1f7824 */ /* 0x000fe200028e0607 */
[----:B------:R-:W-:Y:S01]  /*1910*/  SHF.R.S32.HI R111, RZ, 0x1f, R109 ;  /* 0x0000001fff6f7819 */ /* 0x000fe2000001146d */
[----:B------:R-:W-:Y:S01]  /*1920*/  VIADD R28, R9, 0xfffffff3 ;  /* 0xfffffff3091c7836 */ /* 0x000fe20000000000 */
[----:B-1----:R-:W-:Y:S02]  /*1930*/  IADD3 R34, P5, PT, R109, R6, RZ ;  /* 0x000000066d227210 */ /* 0x002fe40007fbe0ff */
[----:B------:R1:W2:Y:S02]  /*1940*/  @P4 LDG.E.U8 R29, desc[UR18][R30.64] ;  /* 0x000000121e1d4981 */ /* 0x0002a4000c1e1100 */
[----:B------:R-:W-:Y:S01]  /*1950*/  ISETP.GE.U32.AND P4, PT, R28, 0x7fffffd4, PT ;  /* 0x7fffffd41c00780c */ /* 0x000fe20003f86070 */
[----:B------:R-:W-:Y:S01]  /*1960*/  IMAD.X R35, R111, 0x1, R7, P5 ;  /* 0x000000016f237824 */ /* 0x000fe200028e0607 */
[----:B------:R-:W-:Y:S01]  /*1970*/  PRMT R28, RZ, 0x7610, R28 ;  /* 0x00007610ff1c7816 */ /* 0x000fe2000000001c */
[----:B0-----:R-:W-:Y:S01]  /*1980*/  VIADD R32, R9, 0xfffffff2 ;  /* 0xfffffff209207836 */ /* 0x001fe20000000000 */
[----:B------:R-:W-:-:S02]  /*1990*/  SHF.R.S32.HI R117, RZ, 0x1f, R113 ;  /* 0x0000001fff757819 */ /* 0x000fc40000011471 */
[-C--:B------:R-:W-:Y:S02]  /*19a0*/  IADD3 R36, P5, PT, R113, R6.reuse, RZ ;  /* 0x0000000671247210 */ /* 0x080fe40007fbe0ff */
[----:B------:R-:W2:Y:S01]  /*19b0*/  @!P6 LDG.E.U8 R28, desc[UR18][R34.64] ;  /* 0x00000012221ce981 */ /* 0x000ea2000c1e1100 */
[----:B-1----:R-:W-:Y:S02]  /*19c0*/  PRMT R31, RZ, 0x7610, R31 ;  /* 0x00007610ff1f7816 */ /* 0x002fe4000000001f */
[----:B------:R-:W-:Y:S01]  /*19d0*/  IMAD.X R37, R117, 0x1, R7, P5 ;  /* 0x0000000175257824 */ /* 0x000fe200028e0607 */
[----:B------:R-:W-:Y:S01]  /*19e0*/  ISETP.GE.U32.AND P6, PT, R32, 0x7fffffd3, PT ;  /* 0x7fffffd32000780c */ /* 0x000fe20003fc6070 */
[----:B------:R-:W-:Y:S01]  /*19f0*/  VIADD R32, R9, 0xfffffff1 ;  /* 0xfffffff109207836 */ /* 0x000fe20000000000 */
[----:B------:R-:W-:Y:S02]  /*1a00*/  SHF.R.S32.HI R119, RZ, 0x1f, R115 ;  /* 0x0000001fff777819 */ /* 0x000fe40000011473 */
[----:B------:R-:W-:Y:S01]  /*1a10*/  IADD3 R38, P5, PT, R115, R6, RZ ;  /* 0x0000000673267210 */ /* 0x000fe20007fbe0ff */
[----:B------:R-:W2:Y:S01]  /*1a20*/  @!P0 LDG.E.U8 R31, desc[UR18][R36.64] ;  /* 0x00000012241f8981 */ /* 0x000ea2000c1e1100 */
[----:B------:R-:W-:-:S02]  /*1a30*/  PRMT R30, RZ, 0x7610, R30 ;  /* 0x00007610ff1e7816 */ /* 0x000fc4000000001e */
[----:B------:R-:W-:Y:S01]  /*1a40*/  ISETP.GE.U32.AND P0, PT, R32, 0x7fffffd2, PT ;  /* 0x7fffffd22000780c */ /* 0x000fe20003f06070 */
[----:B------:R-:W-:Y:S01]  /*1a50*/  IMAD.X R39, R119, 0x1, R7, P5 ;  /* 0x0000000177277824 */ /* 0x000fe200028e0607 */
[----:B------:R-:W-:Y:S01]  /*1a60*/  SHF.R.S32.HI R123, RZ, 0x1f, R121 ;  /* 0x0000001fff7b7819 */ /* 0x000fe20000011479 */
[----:B------:R-:W-:Y:S01]  /*1a70*/  VIADD R32, R9, 0xfffffff0 ;  /* 0xfffffff009207836 */ /* 0x000fe20000000000 */
[----:B------:R-:W-:Y:S02]  /*1a80*/  IADD3 R40, P5, PT, R121, R6, RZ ;  /* 0x0000000679287210 */ /* 0x000fe40007fbe0ff */
[----:B------:R0:W2:Y:S01]  /*1a90*/  @!P4 LDG.E.U8 R30, desc[UR18][R38.64] ;  /* 0x00000012261ec981 */ /* 0x0000a2000c1e1100 */
[----:B------:R-:W-:Y:S02]  /*1aa0*/  SHF.R.S32.HI R129, RZ, 0x1f, R125 ;  /* 0x0000001fff817819 */ /* 0x000fe4000001147d */
[----:B------:R-:W-:Y:S01]  /*1ab0*/  IMAD.X R41, R123, 0x1, R7, P5 ;  /* 0x000000017b297824 */ /* 0x000fe200028e0607 */
[----:B------:R-:W-:-:S02]  /*1ac0*/  ISETP.GE.U32.AND P4, PT, R32, 0x7fffffd1, PT ;  /* 0x7fffffd12000780c */ /* 0x000fc40003f86070 */
[----:B------:R-:W-:Y:S02]  /*1ad0*/  PRMT R32, RZ, 0x7610, R32 ;  /* 0x00007610ff207816 */ /* 0x000fe40000000020 */
[-C--:B0-----:R-:W-:Y:S02]  /*1ae0*/  IADD3 R38, P5, PT, R125, R6.reuse, RZ ;  /* 0x000000067d267210 */ /* 0x081fe40007fbe0ff */
[----:B------:R-:W-:Y:S02]  /*1af0*/  SHF.R.U32.HI R33, RZ, 0xe, R10 ;  /* 0x0000000eff217819 */ /* 0x000fe4000001160a */
[----:B------:R0:W2:Y:S01]  /*1b00*/  @!P6 LDG.E.U8 R32, desc[UR18][R40.64] ;  /* 0x000000122820e981 */ /* 0x0000a2000c1e1100 */
[----:B------:R-:W-:Y:S01]  /*1b10*/  SHF.R.S32.HI R131, RZ, 0x1f, R127 ;  /* 0x0000001fff837819 */ /* 0x000fe2000001147f */
[----:B------:R-:W-:Y:S01]  /*1b20*/  IMAD.X R39, R129, 0x1, R7, P5 ;  /* 0x0000000181277824 */ /* 0x000fe200028e0607 */
[----:B------:R-:W-:Y:S02]  /*1b30*/  IADD3 R42, P5, PT, R127, R6, RZ ;  /* 0x000000067f2a7210 */ /* 0x000fe40007fbe0ff */
[----:B------:R-:W-:-:S02]  /*1b40*/  LOP3.LUT P6, RZ, R33, 0x1, RZ, 0xc0, !PT ;  /* 0x0000000121ff7812 */ /* 0x000fc400078cc0ff */
[----:B------:R-:W-:Y:S01]  /*1b50*/  PRMT R33, RZ, 0x7610, R33 ;  /* 0x00007610ff217816 */ /* 0x000fe20000000021 */
[----:B------:R-:W-:Y:S01]  /*1b60*/  IMAD.X R43, R131, 0x1, R7, P5 ;  /* 0x00000001832b7824 */ /* 0x000fe200028e0607 */
[----:B------:R-:W-:Y:S02]  /*1b70*/  PRMT R34, RZ, 0x7610, R34 ;  /* 0x00007610ff227816 */ /* 0x000fe40000000022 */
[--C-:B------:R-:W-:Y:S02]  /*1b80*/  SHF.R.U32.HI R35, RZ, 0xd, R10.reuse ;  /* 0x0000000dff237819 */ /* 0x100fe4000001160a */
[----:B------:R-:W-:Y:S01]  /*1b90*/  SHF.R.S32.HI R135, RZ, 0x1f, R133 ;  /* 0x0000001fff877819 */ /* 0x000fe20000011485 */
[----:B------:R-:W2:Y:S01]  /*1ba0*/  @!P0 LDG.E.U8 R33, desc[UR18][R38.64] ;  /* 0x0000001226218981 */ /* 0x000ea2000c1e1100 */
[----:B0-----:R-:W-:Y:S02]  /*1bb0*/  IADD3 R40, P5, PT, R133, R6, RZ ;  /* 0x0000000685287210 */ /* 0x001fe40007fbe0ff */
[----:B------:R-:W-:Y:S01]  /*1bc0*/  LOP3.LUT P0, RZ, R35, 0x1, RZ, 0xc0, !PT ;  /* 0x0000000123ff7812 */ /* 0x000fe2000780c0ff */
[----:B------:R0:W2:Y:S01]  /*1bd0*/  @!P4 LDG.E.U8 R34, desc[UR18][R42.64] ;  /* 0x000000122a22c981 */ /* 0x0000a2000c1e1100 */
[----:B------:R-:W-:Y:S01]  /*1be0*/  SHF.R.U32.HI R35, RZ, 0xc, R10 ;  /* 0x0000000cff237819 */ /* 0x000fe2000001160a */
[----:B------:R-:W-:Y:S01]  /*1bf0*/  IMAD.X R41, R135, 0x1, R7, P5 ;  /* 0x0000000187297824 */ /* 0x000fe200028e0607 */
[----:B------:R-:W-:-:S02]  /*1c00*/  SHF.R.S32.HI R141, RZ, 0x1f, R137 ;  /* 0x0000001fff8d7819 */ /* 0x000fc40000011489 */
[----:B------:R-:W-:Y:S02]  /*1c10*/  PRMT R36, RZ, 0x7610, R36 ;  /* 0x00007610ff247816 */ /* 0x000fe40000000024 */
[----:B------:R-:W-:Y:S02]  /*1c20*/  LOP3.LUT P4, RZ, R35, 0x1, RZ, 0xc0, !PT ;  /* 0x0000000123ff7812 */ /* 0x000fe4000788c0ff */
[----:B0-----:R-:W-:Y:S02]  /*1c30*/  IADD3 R42, P5, PT, R137, R6, RZ ;  /* 0x00000006892a7210 */ /* 0x001fe40007fbe0ff */
[----:B------:R-:W2:Y:S01]  /*1c40*/  @P6 LDG.E.U8 R36, desc[UR18][R40.64] ;  /* 0x0000001228246981 */ /* 0x000ea2000c1e1100 */
[----:B------:R-:W-:Y:S02]  /*1c50*/  SHF.R.U32.HI R35, RZ, 0xb, R10 ;  /* 0x0000000bff237819 */ /* 0x000fe4000001160a */
[----:B------:R-:W-:Y:S01]  /*1c60*/  PRMT R37, RZ, 0x7610, R37 ;  /* 0x00007610ff257816 */ /* 0x000fe20000000025 */
[----:B------:R-:W-:Y:S01]  /*1c70*/  IMAD.X R43, R141, 0x1, R7, P5 ;  /* 0x000000018d2b7824 */ /* 0x000fe200028e0607 */
[----:B------:R-:W-:-:S02]  /*1c80*/  SHF.R.S32.HI R143, RZ, 0x1f, R139 ;  /* 0x0000001fff8f7819 */ /* 0x000fc4000001148b */
[----:B------:R-:W-:Y:S02]  /*1c90*/  IADD3 R48, P5, PT, R139, R6, RZ ;  /* 0x000000068b307210 */ /* 0x000fe40007fbe0ff */
[--C-:B------:R-:W-:Y:S01]  /*1ca0*/  SHF.R.U32.HI R38, RZ, 0xa, R10.reuse ;  /* 0x0000000aff267819 */ /* 0x100fe2000001160a */
[----:B------:R0:W2:Y:S01]  /*1cb0*/  @P0 LDG.E.U8 R37, desc[UR18][R42.64] ;  /* 0x000000122a250981 */ /* 0x0000a2000c1e1100 */
[----:B------:R-:W-:Y:S01]  /*1cc0*/  LOP3.LUT P6, RZ, R35, 0x1, RZ, 0xc0, !PT ;  /* 0x0000000123ff7812 */ /* 0x000fe200078cc0ff */
[----:B------:R-:W-:Y:S01]  /*1cd0*/  IMAD.X R49, R143, 0x1, R7, P5 ;  /* 0x000000018f317824 */ /* 0x000fe200028e0607 */
[----:B------:R-:W-:Y:S02]  /*1ce0*/  PRMT R35, RZ, 0x7610, R35 ;  /* 0x00007610ff237816 */ /* 0x000fe40000000023 */
[----:B------:R-:W-:Y:S02]  /*1cf0*/  LOP3.LUT P0, RZ, R38, 0x1, RZ, 0xc0, !PT ;  /* 0x0000000126ff7812 */ /* 0x000fe4000780c0ff */
[----:B------:R-:W-:-:S02]  /*1d00*/  SHF.R.U32.HI R38, RZ, 0x9, R10 ;  /* 0x00000009ff267819 */ /* 0x000fc4000001160a */
[----:B------:R-:W-:Y:S01]  /*1d10*/  SHF.R.S32.HI R147, RZ, 0x1f, R145 ;  /* 0x0000001fff937819 */ /* 0x000fe20000011491 */
[----:B------:R1:W2:Y:S01]  /*1d20*/  @P4 LDG.E.U8 R35, desc[UR18][R48.64] ;  /* 0x0000001230234981 */ /* 0x0002a2000c1e1100 */
[-C--:B------:R-:W-:Y:S02]  /*1d30*/  IADD3 R50, P5, PT, R145, R6.reuse, RZ ;  /* 0x0000000691327210 */ /* 0x080fe40007fbe0ff */
[----:B------:R-:W-:Y:S02]  /*1d40*/  LOP3.LUT P4, RZ, R38, 0x1, RZ, 0xc0, !PT ;  /* 0x0000000126ff7812 */ /* 0x000fe4000788c0ff */
[----:B------:R-:W-:Y:S01]  /*1d50*/  PRMT R38, RZ, 0x7610, R38 ;  /* 0x00007610ff267816 */ /* 0x000fe20000000026 */
[----:B------:R-:W-:Y:S01]  /*1d60*/  IMAD.X R51, R147, 0x1, R7, P5 ;  /* 0x0000000193337824 */ /* 0x000fe200028e0607 */
[----:B------:R-:W-:Y:S02]  /*1d70*/  SHF.R.S32.HI R153, RZ, 0x1f, R149 ;  /* 0x0000001fff997819 */ /* 0x000fe40000011495 */
[----:B0-----:R-:W-:-:S02]  /*1d80*/  IADD3 R42, P5, PT, R149, R6, RZ ;  /* 0x00000006952a7210 */ /* 0x001fc40007fbe0ff */
[--C-:B------:R-:W-:Y:S01]  /*1d90*/  SHF.R.U32.HI R40, RZ, 0x8, R10.reuse ;  /* 0x00000008ff287819 */ /* 0x100fe2000001160a */
[----:B------:R0:W2:Y:S01]  /*1da0*/  @P6 LDG.E.U8 R38, desc[UR18][R50.64] ;  /* 0x0000001232266981 */ /* 0x0000a2000c1e1100 */
[----:B------:R-:W-:Y:S01]  /*1db0*/  PRMT R39, RZ, 0x7610, R39 ;  /* 0x00007610ff277816 */ /* 0x000fe20000000027 */
[----:B------:R-:W-:Y:S01]  /*1dc0*/  IMAD.X R43, R153, 0x1, R7, P5 ;  /* 0x00000001992b7824 */ /* 0x000fe200028e0607 */
[----:B------:R-:W-:Y:S02]  /*1dd0*/  SHF.R.S32.HI R155, RZ, 0x1f, R151 ;  /* 0x0000001fff9b7819 */ /* 0x000fe40000011497 */
[----:B-1----:R-:W-:Y:S02]  /*1de0*/  IADD3 R48, P6, PT, R151, R6, RZ ;  /* 0x0000000697307210 */ /* 0x002fe40007fde0ff */
[----:B------:R-:W-:Y:S01]  /*1df0*/  SHF.R.U32.HI R41, RZ, 0x6, R10 ;  /* 0x00000006ff297819 */ /* 0x000fe2000001160a */
[----:B------:R1:W2:Y:S01]  /*1e00*/  @P0 LDG.E.U8 R39, desc[UR18][R42.64] ;  /* 0x000000122a270981 */ /* 0x0002a2000c1e1100 */
[----:B------:R-:W-:Y:S01]  /*1e10*/  LOP3.LUT P5, RZ, R40, 0x1, RZ, 0xc0, !PT ;  /* 0x0000000128ff7812 */ /* 0x000fe200078ac0ff */
[----:B------:R-:W-:Y:S01]  /*1e20*/  IMAD.X R49, R155, 0x1, R7, P6 ;  /* 0x000000019b317824 */ /* 0x000fe200030e0607 */
[----:B------:R-:W-:-:S02]  /*1e30*/  PRMT R40, RZ, 0x7610, R40 ;  /* 0x00007610ff287816 */ /* 0x000fc40000000028 */
[----:B------:R-:W-:Y:S02]  /*1e40*/  LOP3.LUT P0, RZ, R41, 0x1, RZ, 0xc0, !PT ;  /* 0x0000000129ff7812 */ /* 0x000fe4000780c0ff */
[----:B------:R-:W-:Y:S02]  /*1e50*/  SHF.R.S32.HI R163, RZ, 0x1f, R159 ;  /* 0x0000001fffa37819 */ /* 0x000fe4000001149f */
[-C--:B------:R-:W-:Y:S01]  /*1e60*/  IADD3 R54, P6, PT, R159, R6.reuse, RZ ;  /* 0x000000069f367210 */ /* 0x080fe20007fde0ff */
[----:B------:R3:W2:Y:S01]  /*1e70*/  @P4 LDG.E.U8 R40, desc[UR18][R48.64] ;  /* 0x0000001230284981 */ /* 0x0006a2000c1e1100 */
[----:B------:R-:W-:Y:S02]  /*1e80*/  SHF.R.S32.HI R161, RZ, 0x1f, R157 ;  /* 0x0000001fffa17819 */ /* 0x000fe4000001149d */
[----:B0-----:R-:W-:Y:S01]  /*1e90*/  IADD3 R50, P4, PT, R157, R6, RZ ;  /* 0x000000069d327210 */ /* 0x001fe20007f9e0ff */
[----:B------:R-:W-:Y:S01]  /*1ea0*/  IMAD.X R55, R163, 0x1, R7, P6 ;  /* 0x00000001a3377824 */ /* 0x000fe200030e0607 */
[----:B------:R-:W-:-:S02]  /*1eb0*/  SHF.R.U32.HI R41, RZ, 0x5, R10 ;  /* 0x00000005ff297819 */ /* 0x000fc4000001160a */
[----:B-1----:R-:W-:Y:S01]  /*1ec0*/  PRMT R42, RZ, 0x7610, R42 ;  /* 0x00007610ff2a7816 */ /* 0x002fe2000000002a */
[----:B------:R-:W-:Y:S01]  /*1ed0*/  IMAD.X R51, R161, 0x1, R7, P4 ;  /* 0x00000001a1337824 */ /* 0x000fe200020e0607 */
[----:B------:R-:W-:Y:S02]  /*1ee0*/  LOP3.LUT P4, RZ, R41, 0x1, RZ, 0xc0, !PT ;  /* 0x0000000129ff7812 */ /* 0x000fe4000788c0ff */
[----:B------:R-:W-:Y:S02]  /*1ef0*/  PRMT R41, RZ, 0x7610, R41 ;  /* 0x00007610ff297816 */ /* 0x000fe40000000029 */
[----:B------:R-:W2:Y:S01]  /*1f00*/  @P0 LDG.E.U8 R42, desc[UR18][R54.64] ;  /* 0x00000012362a0981 */ /* 0x000ea2000c1e1100 */
[----:B------:R-:W-:Y:S02]  /*1f10*/  ISETP.GT.U32.AND P0, PT, R8, R47, PT ;  /* 0x0000002f0800720c */ /* 0x000fe40003f04070 */
[----:B------:R-:W-:Y:S01]  /*1f20*/  SHF.R.S32.HI R167, RZ, 0x1f, R165 ;  /* 0x0000001fffa77819 */ /* 0x000fe200000114a5 */
[----:B------:R0:W2:Y:S01]  /*1f30*/  @P5 LDG.E.U8 R41, desc[UR18][R50.64] ;  /* 0x0000001232295981 */ /* 0x0000a2000c1e1100 */
[----:B---3--:R-:W-:-:S02]  /*1f40*/  IADD3 R48, P5, PT, R165, R6, RZ ;  /* 0x00000006a5307210 */ /* 0x008fc40007fbe0ff */
[----:B------:R-:W-:-:S03]  /*1f50*/  PRMT R43, RZ, 0x7610, R43 ;  /* 0x00007610ff2b7816 */ /* 0x000fc6000000002b */
[----:B------:R-:W-:Y:S01]  /*1f60*/  IMAD.X R49, R167, 0x1, R7, P5 ;  /* 0x00000001a7317824 */ /* 0x000fe200028e0607 */
[----:B------:R-:W-:-:S03]  /*1f70*/  SHF.R.S32.HI R171, RZ, 0x1f, R169 ;  /* 0x0000001fffab7819 */ /* 0x000fc600000114a9 */
[----:B------:R-:W-:Y:S01]  /*1f80*/  @!P0 IMAD.IADD R47, R47, 0x1, -R8 ;  /* 0x000000012f2f8824 */ /* 0x000fe200078e0a08 */
[C---:B------:R-:W-:Y:S01]  /*1f90*/  ISETP.GT.U32.AND P0, PT, R8.reuse, R45, PT ;  /* 0x0000002d0800720c */ /* 0x040fe20003f04070 */
[----:B------:R1:W3:Y:S01]  /*1fa0*/  @P4 LDG.E.U8 R43, desc[UR18][R48.64] ;  /* 0x00000012302b4981 */ /* 0x0002e2000c1e1100 */
[----:B0-----:R-:W-:Y:S02]  /*1fb0*/  IADD3 R50, P4, PT, R169, R6, RZ ;  /* 0x00000006a9327210 */ /* 0x001fe40007f9e0ff */
[----:B------:R-:W-:Y:S02]  /*1fc0*/  IABS R46, R52 ;  /* 0x00000034002e7213 */ /* 0x000fe40000000000 */
[----:B------:R-:W-:Y:S02]  /*1fd0*/  SHF.R.U32.HI R44, RZ, 0x4, R10 ;  /* 0x00000004ff2c7819 */ /* 0x000fe4000001160a */
[----:B------:R-:W-:Y:S01]  /*1fe0*/  ISETP.GT.U32.AND P5, PT, R8, R47, PT ;  /* 0x0000002f0800720c */ /* 0x000fe20003fa4070 */
[----:B------:R-:W-:Y:S01]  /*1ff0*/  IMAD.X R51, R171, 0x1, R7, P4 ;  /* 0x00000001ab337824 */ /* 0x000fe200020e0607 */
[----:B------:R-:W-:Y:S01]  /*2000*/  LOP3.LUT P6, RZ, R44, 0x1, RZ, 0xc0, !PT ;  /* 0x000000012cff7812 */ /* 0x000fe200078cc0ff */
[----:B------:R-:W-:Y:S01]  /*2010*/  IMAD.HI.U32 R44, R11, R46, RZ ;  /* 0x0000002e0b2c7227 */ /* 0x000fe200078e00ff */
[----:B------:R-:W-:-:S02]  /*2020*/  ISETP.GE.AND P4, PT, R12, RZ, PT ;  /* 0x000000ff0c00720c */ /* 0x000fc40003f86270 */
[C---:B------:R-:W-:Y:S01]  /*2030*/  LOP3.LUT R54, R12.reuse, 0x10, RZ, 0xfc, !PT ;  /* 0x000000100c367812 */ /* 0x040fe200078efcff */
[----:B------:R-:W-:Y:S01]  /*2040*/  IMAD.MOV R55, RZ, RZ, -R44 ;  /* 0x000000ffff377224 */ /* 0x000fe200078e0a2c */
[----:B------:R-:W-:Y:S01]  /*2050*/  LOP3.LUT R58, R12, 0x14, RZ, 0xfc, !PT ;  /* 0x000000140c3a7812 */ /* 0x000fe200078efcff */
[----:B------:R-:W-:Y:S01]  /*2060*/  @!P0 IMAD.IADD R45, R45, 0x1, -R8 ;  /* 0x000000012d2d8824 */ /* 0x000fe200078e0a08 */
[----:B-1----:R-:W-:Y:S02]  /*2070*/  IABS R48, R54 ;  /* 0x0000003600307213 */ /* 0x002fe40000000000 */
[----:B------:R-:W-:Y:S01]  /*2080*/  PRMT R44, RZ, 0x7610, R44 ;  /* 0x00007610ff2c7816 */ /* 0x000fe2000000002c */
[C---:B------:R-:W-:Y:S01]  /*2090*/  IMAD R49, R8.reuse, R55, R46 ;  /* 0x0000003708317224 */ /* 0x040fe200078e022e */
[----:B------:R-:W-:Y:S01]  /*20a0*/  IABS R55, R58 ;  /* 0x0000003a00377213 */ /* 0x000fe20000000000 */
[----:B------:R-:W-:Y:S01]  /*20b0*/  @!P5 IMAD.IADD R47, R47, 0x1, -R8 ;  /* 0x000000012f2fd824 */ /* 0x000fe200078e0a08 */
[----:B------:R-:W-:Y:S01]  /*20c0*/  ISETP.GT.U32.AND P5, PT, R8, R45, PT ;  /* 0x0000002d0800720c */ /* 0x000fe20003fa4070 */
[----:B------:R-:W-:Y:S01]  /*20d0*/  IMAD.HI.U32 R46, R11, R48, RZ ;  /* 0x000000300b2e7227 */ /* 0x000fe200078e00ff */
[----:B------:R0:W2:Y:S03]  /*20e0*/  @P6 LDG.E.U8 R44, desc[UR18][R50.64] ;  /* 0x00000012322c6981 */ /* 0x0000a6000c1e1100 */
[----:B------:R-:W-:Y:S01]  /*20f0*/  @!P4 IMAD.MOV R47, RZ, RZ, -R47 ;  /* 0x000000ffff2fc224 */ /* 0x000fe200078e0a2f */
[----:B------:R-:W-:-:S02]  /*2100*/  ISETP.GE.AND P4, PT, R57, RZ, PT ;  /* 0x000000ff3900720c */ /* 0x000fc40003f86270 */
[----:B------:R-:W-:Y:S01]  /*2110*/  ISETP.GT.U32.AND P6, PT, R8, R13, PT ;  /* 0x0000000d0800720c */ /* 0x000fe20003fc4070 */
[----:B0-----:R-:W-:Y:S02]  /*2120*/  IMAD.MOV R51, RZ, RZ, -R46 ;  /* 0x000000ffff337224 */ /* 0x001fe400078e0a2e */
[----:B------:R-:W-:-:S04]  /*2130*/  IMAD.HI.U32 R46, R11, R55, RZ ;  /* 0x000000370b2e7227 */ /* 0x000fc800078e00ff */
[C---:B------:R-:W-:Y:S02]  /*2140*/  IMAD R51, R8.reuse, R51, R48 ;  /* 0x0000003308337224 */ /* 0x040fe400078e0230 */
[----:B------:R-:W-:Y:S01]  /*2150*/  IMAD.MOV R46, RZ, RZ, -R46 ;  /* 0x000000ffff2e7224 */ /* 0x000fe200078e0a2e */
[C---:B------:R-:W-:Y:S01]  /*2160*/  ISETP.GT.U32.AND P0, PT, R8.reuse, R49, PT ;  /* 0x000000310800720c */ /* 0x040fe20003f04070 */
[----:B------:R-:W-:Y:S01]  /*2170*/  @!P5 IMAD.IADD R45, R45, 0x1, -R8 ;  /* 0x000000012d2dd824 */ /* 0x000fe200078e0a08 */
[C---:B------:R-:W-:Y:S01]  /*2180*/  ISETP.GT.U32.AND P5, PT, R8.reuse, R51, PT ;  /* 0x000000330800720c */ /* 0x040fe20003fa4070 */
[----:B------:R-:W-:Y:S02]  /*2190*/  IMAD R55, R8, R46, R55 ;  /* 0x0000002e08377224 */ /* 0x000fe400078e0237 */
[----:B------:R-:W-:-:S03]  /*21a0*/  @!P4 IMAD.MOV R45, RZ, RZ, -R45 ;  /* 0x000000ffff2dc224 */ /* 0x000fc600078e0a2d */
[----:B------:R-:W-:Y:S01]  /*21b0*/  ISETP.GT.U32.AND P4, PT, R8, R55, PT ;  /* 0x000000370800720c */ /* 0x000fe20003f84070 */
[----:B------:R-:W-:Y:S01]  /*21c0*/  @!P6 IMAD.IADD R13, R13, 0x1, -R8 ;  /* 0x000000010d0de824 */ /* 0x000fe200078e0a08 */
[----:B------:R-:W-:-:S03]  /*21d0*/  LOP3.LUT R60, R12, 0x18, RZ, 0xfc, !PT ;  /* 0x000000180c3c7812 */ /* 0x000fc600078efcff */
[--C-:B------:R-:W-:Y:S01]  /*21e0*/  @!P0 IMAD.IADD R49, R49, 0x1, -R8.reuse ;  /* 0x0000000131318824 */ /* 0x100fe200078e0a08 */
[----:B------:R-:W-:Y:S01]  /*21f0*/  ISETP.GT.U32.AND P6, PT, R8, R13, PT ;  /* 0x0000000d0800720c */ /* 0x000fe20003fc4070 */
[--C-:B------:R-:W-:Y:S01]  /*2200*/  @!P5 IMAD.IADD R51, R51, 0x1, -R8.reuse ;  /* 0x000000013333d824 */ /* 0x100fe200078e0a08 */
[----:B------:R-:W-:Y:S02]  /*2210*/  IABS R57, R60 ;  /* 0x0000003c00397213 */ /* 0x000fe40000000000 */
[----:B------:R-:W-:Y:S02]  /*2220*/  LOP3.LUT R62, R12, 0x1c, RZ, 0xfc, !PT ;  /* 0x0000001c0c3e7812 */ /* 0x000fe400078efcff */
[C---:B------:R-:W-:Y:S01]  /*2230*/  ISETP.GT.U32.AND P0, PT, R8.reuse, R49, PT ;  /* 0x000000310800720c */ /* 0x040fe20003f04070 */
[----:B------:R-:W-:Y:S01]  /*2240*/  @!P4 IMAD.IADD R55, R55, 0x1, -R8 ;  /* 0x000000013737c824 */ /* 0x000fe200078e0a08 */
[----:B------:R-:W-:Y:S01]  /*2250*/  IABS R59, R62 ;  /* 0x0000003e003b7213 */ /* 0x000fe20000000000 */
[----:B------:R-:W-:Y:S01]  /*2260*/  IMAD.HI.U32 R46, R11, R57, RZ ;  /* 0x000000390b2e7227 */ /* 0x000fe200078e00ff */
[----:B------:R-:W-:-:S02]  /*2270*/  ISETP.GT.U32.AND P5, PT, R8, R51, PT ;  /* 0x000000330800720c */ /* 0x000fc40003fa4070 */
[----:B------:R-:W-:Y:S01]  /*2280*/  ISETP.GT.U32.AND P4, PT, R8, R55, PT ;  /* 0x000000370800720c */ /* 0x000fe20003f84070 */
[----:B------:R-:W-:Y:S02]  /*2290*/  IMAD.MOV R48, RZ, RZ, -R46 ;  /* 0x000000ffff307224 */ /* 0x000fe400078e0a2e */
[----:B------:R-:W-:-:S04]  /*22a0*/  IMAD.HI.U32 R46, R11, R59, RZ ;  /* 0x0000003b0b2e7227 */ /* 0x000fc800078e00ff */
[----:B------:R-:W-:Y:S01]  /*22b0*/  @!P6 IMAD.IADD R13, R13, 0x1, -R8 ;  /* 0x000000010d0de824 */ /* 0x000fe200078e0a08 */
[----:B------:R-:W-:Y:S01]  /*22c0*/  ISETP.GE.AND P6, PT, R56, RZ, PT ;  /* 0x000000ff3800720c */ /* 0x000fe20003fc6270 */
[----:B------:R-:W-:Y:S02]  /*22d0*/  IMAD R57, R8, R48, R57 ;  /* 0x0000003008397224 */ /* 0x000fe400078e0239 */
[----:B------:R-:W-:Y:S02]  /*22e0*/  IMAD.MOV R46, RZ, RZ, -R46 ;  /* 0x000000ffff2e7224 */ /* 0x000fe400078e0a2e */
[--C-:B------:R-:W-:Y:S01]  /*22f0*/  @!P0 IMAD.IADD R49, R49, 0x1, -R8.reuse ;  /* 0x0000000131318824 */ /* 0x100fe200078e0a08 */
[----:B------:R-:W-:Y:S01]  /*2300*/  ISETP.GE.AND P0, PT, R52, RZ, PT ;  /* 0x000000ff3400720c */ /* 0x000fe20003f06270 */
[--C-:B------:R-:W-:Y:S01]  /*2310*/  @!P5 IMAD.IADD R51, R51, 0x1, -R8.reuse ;  /* 0x000000013333d824 */ /* 0x100fe200078e0a08 */
[----:B------:R-:W-:Y:S01]  /*2320*/  LOP3.LUT R52, R12, 0x20, RZ, 0xfc, !PT ;  /* 0x000000200c347812 */ /* 0x000fe200078efcff */
[C---:B------:R-:W-:Y:S01]  /*2330*/  IMAD R59, R8.reuse, R46, R59 ;  /* 0x0000002e083b7224 */ /* 0x040fe200078e023b */
[----:B------:R-:W-:Y:S01]  /*2340*/  ISETP.GT.U32.AND P5, PT, R8, R57, PT ;  /* 0x000000390800720c */ /* 0x000fe20003fa4070 */
[----:B------:R-:W-:Y:S01]  /*2350*/  @!P4 IMAD.IADD R55, R55, 0x1, -R8 ;  /* 0x000000013737c824 */ /* 0x000fe200078e0a08 */
[----:B------:R-:W-:-:S02]  /*2360*/  IABS R61, R52 ;  /* 0x00000034003d7213 */ /* 0x000fc40000000000 */
[----:B------:R-:W-:Y:S01]  /*2370*/  ISETP.GT.U32.AND P4, PT, R8, R59, PT ;  /* 0x0000003b0800720c */ /* 0x000fe20003f84070 */
[----:B------:R-:W-:Y:S01]  /*2380*/  @!P6 IMAD.MOV R13, RZ, RZ, -R13 ;  /* 0x000000ffff0de224 */ /* 0x000fe200078e0a0d */
[----:B------:R-:W-:Y:S01]  /*2390*/  ISETP.GE.AND P6, PT, R54, RZ, PT ;  /* 0x000000ff3600720c */ /* 0x000fe20003fc6270 */
[----:B------:R-:W-:Y:S01]  /*23a0*/  IMAD.HI.U32 R46, R11, R61, RZ ;  /* 0x0000003d0b2e7227 */ /* 0x000fe200078e00ff */
[C---:B------:R-:W-:Y:S02]  /*23b0*/  LOP3.LUT R54, R12.reuse, 0x24, RZ, 0xfc, !PT ;  /* 0x000000240c367812 */ /* 0x040fe400078efcff */
[----:B------:R-:W-:Y:S01]  /*23c0*/  LOP3.LUT R56, R12, 0x28, RZ, 0xfc, !PT ;  /* 0x000000280c387812 */ /* 0x000fe200078efcff */
[----:B------:R-:W-:Y:S01]  /*23d0*/  IMAD.MOV R48, RZ, RZ, -R46 ;  /* 0x000000ffff307224 */ /* 0x000fe200078e0a2e */
[----:B------:R-:W-:Y:S01]  /*23e0*/  IABS R63, R54 ;  /* 0x00000036003f7213 */ /* 0x000fe20000000000 */
[----:B------:R-:W-:Y:S01]  /*23f0*/  @!P5 IMAD.IADD R57, R57, 0x1, -R8 ;  /* 0x000000013939d824 */ /* 0x000fe200078e0a08 */
[----:B------:R-:W-:Y:S01]  /*2400*/  IABS R65, R56 ;  /* 0x0000003800417213 */ /* 0x000fe20000000000 */
[----:B------:R-:W-:-:S02]  /*2410*/  IMAD R61, R8, R48, R61 ;  /* 0x00000030083d7224 */ /* 0x000fc400078e023d */
[----:B------:R-:W-:Y:S01]  /*2420*/  @!P4 IMAD.IADD R59, R59, 0x1, -R8 ;  /* 0x000000013b3bc824 */ /* 0x000fe200078e0a08 */
[----:B------:R-:W-:Y:S01]  /*2430*/  ISETP.GT.U32.AND P4, PT, R8, R57, PT ;  /* 0x000000390800720c */ /* 0x000fe20003f84070 */
[----:B------:R-:W-:-:S04]  /*2440*/  IMAD.HI.U32 R46, R11, R63, RZ ;  /* 0x0000003f0b2e7227 */ /* 0x000fc800078e00ff */
[----:B------:R-:W-:Y:S01]  /*2450*/  @!P6 IMAD.MOV R51, RZ, RZ, -R51 ;  /* 0x000000ffff33e224 */ /* 0x000fe200078e0a33 */
[----:B------:R-:W-:Y:S01]  /*2460*/  ISETP.GT.U32.AND P6, PT, R8, R61, PT ;  /* 0x0000003d0800720c */ /* 0x000fe20003fc4070 */
[----:B------:R-:W-:Y:S01]  /*2470*/  IMAD.HI.U32 R48, R11, R65, RZ ;  /* 0x000000410b307227 */ /* 0x000fe200078e00ff */
[----:B------:R-:W-:-:S03]  /*2480*/  ISETP.GE.AND P5, PT, R58, RZ, PT ;  /* 0x000000ff3a00720c */ /* 0x000fc60003fa6270 */
[----:B------:R-:W-:Y:S02]  /*2490*/  IMAD.MOV R50, RZ, RZ, -R46 ;  /* 0x000000ffff327224 */ /* 0x000fe400078e0a2e */
[----:B------:R-:W-:Y:S02]  /*24a0*/  IMAD.MOV R48, RZ, RZ, -R48 ;  /* 0x000000ffff307224 */ /* 0x000fe400078e0a30 */
[C---:B------:R-:W-:Y:S02]  /*24b0*/  IMAD R63, R8.reuse, R50, R63 ;  /* 0x00000032083f7224 */ /* 0x040fe400078e023f */
[C---:B------:R-:W-:Y:S02]  /*24c0*/  IMAD R65, R8.reuse, R48, R65 ;  /* 0x0000003008417224 */ /* 0x040fe400078e0241 */
[--C-:B------:R-:W-:Y:S01]  /*24d0*/  @!P4 IMAD.IADD R57, R57, 0x1, -R8.reuse ;  /* 0x000000013939c824 */ /* 0x100fe200078e0a08 */
[C---:B------:R-:W-:Y:S01]  /*24e0*/  ISETP.GT.U32.AND P4, PT, R8.reuse, R63, PT ;  /* 0x0000003f0800720c */ /* 0x040fe20003f84070 */
[----:B------:R-:W-:Y:S01]  /*24f0*/  @!P0 IMAD.MOV R49, RZ, RZ, -R49 ;  /* 0x000000ffff318224 */ /* 0x000fe200078e0a31 */
[C---:B------:R-:W-:Y:S01]  /*2500*/  ISETP.GT.U32.AND P0, PT, R8.reuse, R59, PT ;  /* 0x0000003b0800720c */ /* 0x040fe20003f04070 */
[----:B------:R-:W-:Y:S01]  /*2510*/  @!P6 IMAD.IADD R61, R61, 0x1, -R8 ;  /* 0x000000013d3de824 */ /* 0x000fe200078e0a08 */
[----:B------:R-:W-:Y:S01]  /*2520*/  ISETP.GT.U32.AND P6, PT, R8, R65, PT ;  /* 0x000000410800720c */ /* 0x000fe20003fc4070 */
[----:B------:R-:W-:Y:S01]  /*2530*/  @!P5 IMAD.MOV R55, RZ, RZ, -R55 ;  /* 0x000000ffff37d224 */ /* 0x000fe200078e0a37 */
[----:B------:R-:W-:-:S02]  /*2540*/  ISETP.GE.AND P5, PT, R60, RZ, PT ;  /* 0x000000ff3c00720c */ /* 0x000fc40003fa6270 */
[C---:B------:R-:W-:Y:S02]  /*2550*/  LOP3.LUT R64, R12.reuse, 0x2c, RZ, 0xfc, !PT ;  /* 0x0000002c0c407812 */ /* 0x040fe400078efcff */
[----:B------:R-:W-:Y:S02]  /*2560*/  LOP3.LUT R50, R12, 0x30, RZ, 0xfc, !PT ;  /* 0x000000300c327812 */ /* 0x000fe400078efcff */
[----:B------:R-:W-:Y:S01]  /*2570*/  IABS R173, R64 ;  /* 0x0000004000ad7213 */ /* 0x000fe20000000000 */
[--C-:B------:R-:W-:Y:S01]  /*2580*/  @!P4 IMAD.IADD R63, R63, 0x1, -R8.reuse ;  /* 0x000000013f3fc824 */ /* 0x100fe200078e0a08 */
[----:B------:R-:W-:Y:S01]  /*2590*/  IABS R175, R50 ;  /* 0x0000003200af7213 */ /* 0x000fe20000000000 */
[--C-:B------:R-:W-:Y:S01]  /*25a0*/  @!P0 IMAD.IADD R59, R59, 0x1, -R8.reuse ;  /* 0x000000013b3b8824 */ /* 0x100fe200078e0a08 */
[----:B------:R-:W-:Y:S01]  /*25b0*/  ISETP.GE.AND P0, PT, R62, RZ, PT ;  /* 0x000000ff3e00720c */ /* 0x000fe20003f06270 */
[----:B------:R-:W-:Y:S01]  /*25c0*/  @!P6 IMAD.IADD R65, R65, 0x1, -R8 ;  /* 0x000000014141e824 */ /* 0x000fe200078e0a08 */
[C---:B------:R-:W-:Y:S01]  /*25d0*/  LOP3.LUT R58, R12.reuse, 0x34, RZ, 0xfc, !PT ;  /* 0x000000340c3a7812 */ /* 0x040fe200078efcff */
[----:B------:R-:W-:Y:S01]  /*25e0*/  IMAD.HI.U32 R46, R11, R173, RZ ;  /* 0x000000ad0b2e7227 */ /* 0x000fe200078e00ff */
[----:B------:R-:W-:-:S02]  /*25f0*/  LOP3.LUT R60, R12, 0x38, RZ, 0xfc, !PT ;  /* 0x000000380c3c7812 */ /* 0x000fc400078efcff */
[----:B------:R-:W-:Y:S01]  /*2600*/  LOP3.LUT R48, R12, 0x3c, RZ, 0xfc, !PT ;  /* 0x0000003c0c307812 */ /* 0x000fe200078efcff */
[----:B------:R-:W-:Y:S01]  /*2610*/  IMAD.HI.U32 R12, R11, R175, RZ ;  /* 0x000000af0b0c7227 */ /* 0x000fe200078e00ff */
[----:B------:R-:W-:-:S03]  /*2620*/  ISETP.GT.U32.AND P6, PT, R8, R63, PT ;  /* 0x0000003f0800720c */ /* 0x000fc60003fc4070 */
[----:B------:R-:W-:Y:S01]  /*2630*/  @!P5 IMAD.MOV R57, RZ, RZ, -R57 ;  /* 0x000000ffff39d224 */ /* 0x000fe200078e0a39 */
[C---:B------:R-:W-:Y:S01]  /*2640*/  ISETP.GT.U32.AND P5, PT, R8.reuse, R65, PT ;  /* 0x000000410800720c */ /* 0x040fe20003fa4070 */
[----:B------:R-:W-:Y:S02]  /*2650*/  IMAD.MOV R46, RZ, RZ, -R46 ;  /* 0x000000ffff2e7224 */ /* 0x000fe400078e0a2e */
[----:B------:R-:W-:Y:S01]  /*2660*/  IMAD.MOV R12, RZ, RZ, -R12 ;  /* 0x000000ffff0c7224 */ /* 0x000fe200078e0a0c */
[C---:B------:R-:W-:Y:S01]  /*2670*/  ISETP.GT.U32.AND P4, PT, R8.reuse, R61, PT ;  /* 0x0000003d0800720c */ /* 0x040fe20003f84070 */
[C---:B------:R-:W-:Y:S02]  /*2680*/  IMAD R173, R8.reuse, R46, R173 ;  /* 0x0000002e08ad7224 */ /* 0x040fe400078e02ad */
[C---:B------:R-:W-:Y:S02]  /*2690*/  IMAD R175, R8.reuse, R12, R175 ;  /* 0x0000000c08af7224 */ /* 0x040fe400078e02af */
[----:B------:R-:W-:Y:S01]  /*26a0*/  @!P0 IMAD.MOV R59, RZ, RZ, -R59 ;  /* 0x000000ffff3b8224 */ /* 0x000fe200078e0a3b */
[C---:B------:R-:W-:Y:S01]  /*26b0*/  ISETP.GT.U32.AND P0, PT, R8.reuse, R173, PT ;  /* 0x000000ad0800720c */ /* 0x040fe20003f04070 */
[--C-:B------:R-:W-:Y:S01]  /*26c0*/  @!P6 IMAD.IADD R63, R63, 0x1, -R8.reuse ;  /* 0x000000013f3fe824 */ /* 0x100fe200078e0a08 */
[----:B------:R-:W-:Y:S01]  /*26d0*/  ISETP.GT.U32.AND P6, PT, R8, R175, PT ;  /* 0x000000af0800720c */ /* 0x000fe20003fc4070 */
[----:B------:R-:W-:Y:S01]  /*26e0*/  @!P5 IMAD.IADD R65, R65, 0x1, -R8 ;  /* 0x000000014141d824 */ /* 0x000fe200078e0a08 */
[----:B------:R-:W-:-:S02]  /*26f0*/  ISETP.GE.AND P5, PT, R54, RZ, PT ;  /* 0x000000ff3600720c */ /* 0x000fc40003fa6270 */
[----:B------:R-:W-:Y:S01]  /*2700*/  IABS R179, R58 ;  /* 0x0000003a00b37213 */ /* 0x000fe20000000000 */
[----:B------:R-:W-:Y:S01]  /*2710*/  @!P4 IMAD.IADD R61, R61, 0x1, -R8 ;  /* 0x000000013d3dc824 */ /* 0x000fe200078e0a08 */
[----:B------:R-:W-:Y:S02]  /*2720*/  IABS R181, R60 ;  /* 0x0000003c00b57213 */ /* 0x000fe40000000000 */
[----:B------:R-:W-:Y:S01]  /*2730*/  ISETP.GE.AND P4, PT, R52, RZ, PT ;  /* 0x000000ff3400720c */ /* 0x000fe20003f86270 */
[----:B------:R-:W-:-:S04]  /*2740*/  IMAD.HI.U32 R12, R11, R179, RZ ;  /* 0x000000b30b0c7227 */ /* 0x000fc800078e00ff */
[--C-:B------:R-:W-:Y:S01]  /*2750*/  @!P0 IMAD.IADD R173, R173, 0x1, -R8.reuse ;  /* 0x00000001adad8824 */ /* 0x100fe200078e0a08 */
[----:B------:R-:W-:Y:S01]  /*2760*/  ISETP.GE.AND P0, PT, R56, RZ, PT ;  /* 0x000000ff3800720c */ /* 0x000fe20003f06270 */
[----:B------:R-:W-:Y:S02]  /*2770*/  @!P6 IMAD.IADD R175, R175, 0x1, -R8 ;  /* 0x00000001afafe824 */ /* 0x000fe400078e0a08 */
[----:B------:R-:W-:Y:S01]  /*2780*/  IMAD.HI.U32 R46, R11, R181, RZ ;  /* 0x000000b50b2e7227 */ /* 0x000fe200078e00ff */
[----:B------:R-:W-:-:S03]  /*2790*/  IABS R183, R48 ;  /* 0x0000003000b77213 */ /* 0x000fc60000000000 */
[----:B------:R-:W-:Y:S01]  /*27a0*/  @!P5 IMAD.MOV R63, RZ, RZ, -R63 ;  /* 0x000000ffff3fd224 */ /* 0x000fe200078e0a3f */
[C---:B------:R-:W-:Y:S01]  /*27b0*/  ISETP.GT.U32.AND P5, PT, R8.reuse, R175, PT ;  /* 0x000000af0800720c */ /* 0x040fe20003fa4070 */
[----:B------:R-:W-:Y:S02]  /*27c0*/  IMAD.MOV R12, RZ, RZ, -R12 ;  /* 0x000000ffff0c7224 */ /* 0x000fe400078e0a0c */
[----:B------:R-:W-:Y:S02]  /*27d0*/  IMAD.MOV R46, RZ, RZ, -R46 ;  /* 0x000000ffff2e7224 */ /* 0x000fe400078e0a2e */
[C---:B------:R-:W-:Y:S02]  /*27e0*/  IMAD R179, R8.reuse, R12, R179 ;  /* 0x0000000c08b37224 */ /* 0x040fe400078e02b3 */
[C---:B------:R-:W-:Y:S02]  /*27f0*/  IMAD R181, R8.reuse, R46, R181 ;  /* 0x0000002e08b57224 */ /* 0x040fe400078e02b5 */
[----:B------:R-:W-:Y:S01]  /*2800*/  @!P4 IMAD.MOV R61, RZ, RZ, -R61 ;  /* 0x000000ffff3dc224 */ /* 0x000fe200078e0a3d */
[C---:B------:R-:W-:Y:S01]  /*2810*/  ISETP.GT.U32.AND P4, PT, R8.reuse, R173, PT ;  /* 0x000000ad0800720c */ /* 0x040fe20003f84070 */
[----:B------:R-:W-:Y:S01]  /*2820*/  IMAD.HI.U32 R11, R11, R183, RZ ;  /* 0x000000b70b0b7227 */ /* 0x000fe200078e00ff */
[----:B------:R-:W-:-:S03]  /*2830*/  ISETP.GT.U32.AND P6, PT, R8, R179, PT ;  /* 0x000000b30800720c */ /* 0x000fc60003fc4070 */
[----:B------:R-:W-:Y:S01]  /*2840*/  @!P0 IMAD.MOV R65, RZ, RZ, -R65 ;  /* 0x000000ffff418224 */ /* 0x000fe200078e0a41 */
[----:B------:R-:W-:Y:S01]  /*2850*/  ISETP.GT.U32.AND P0, PT, R8, R181, PT ;  /* 0x000000b50800720c */ /* 0x000fe20003f04070 */
[----:B------:R-:W-:Y:S02]  /*2860*/  IMAD.MOV R11, RZ, RZ, -R11 ;  /* 0x000000ffff0b7224 */ /* 0x000fe400078e0a0b */
[--C-:B------:R-:W-:Y:S01]  /*2870*/  @!P5 IMAD.IADD R175, R175, 0x1, -R8.reuse ;  /* 0x00000001afafd824 */ /* 0x100fe200078e0a08 */
[----:B------:R-:W-:Y:S01]  /*2880*/  ISETP.GE.AND P5, PT, R64, RZ, PT ;  /* 0x000000ff4000720c */ /* 0x000fe20003fa6270 */
[----:B------:R-:W-:Y:S02]  /*2890*/  IMAD R183, R8, R11, R183 ;  /* 0x0000000b08b77224 */ /* 0x000fe400078e02b7 */
[----:B------:R-:W-:-:S03]  /*28a0*/  @!P4 IMAD.IADD R173, R173, 0x1, -R8 ;  /* 0x00000001adadc824 */ /* 0x000fc600078e0a08 */
[----:B------:R-:W-:Y:S01]  /*28b0*/  ISETP.GT.U32.AND P4, PT, R8, R183, PT ;  /* 0x000000b70800720c */ /* 0x000fe20003f84070 */
[--C-:B------:R-:W-:Y:S02]  /*28c0*/  @!P6 IMAD.IADD R179, R179, 0x1, -R8.reuse ;  /* 0x00000001b3b3e824 */ /* 0x100fe400078e0a08 */
[----:B------:R-:W-:Y:S02]  /*28d0*/  @!P0 IMAD.IADD R181, R181, 0x1, -R8 ;  /* 0x00000001b5b58824 */ /* 0x000fe400078e0a08 */
[----:B------:R-:W-:Y:S01]  /*28e0*/  IMAD.MOV.U32 R11, RZ, RZ, R173 ;  /* 0x000000ffff0b7224 */ /* 0x000fe200078e00ad */
[----:B------:R-:W-:Y:S02]  /*28f0*/  ISETP.GE.AND P6, PT, R50, RZ, PT ;  /* 0x000000ff3200720c */ /* 0x000fe40003fc6270 */
[C---:B------:R-:W-:Y:S01]  /*2900*/  ISETP.GT.U32.AND P0, PT, R8.reuse, R179, PT ;  /* 0x000000b30800720c */ /* 0x040fe20003f04070 */
[----:B------:R-:W-:Y:S01]  /*2910*/  @!P5 IMAD.MOV R11, RZ, RZ, -R11 ;  /* 0x000000ffff0bd224 */ /* 0x000fe200078e0a0b */
[----:B------:R-:W-:-:S03]  /*2920*/  ISETP.GT.U32.AND P5, PT, R8, R181, PT ;  /* 0x000000b50800720c */ /* 0x000fc60003fa4070 */
[----:B------:R-:W-:Y:S02]  /*2930*/  @!P4 IMAD.IADD R183, R183, 0x1, -R8 ;  /* 0x00000001b7b7c824 */ /* 0x000fe400078e0a08 */
[----:B------:R-:W-:-:S03]  /*2940*/  IMAD.MOV.U32 R177, RZ, RZ, R175 ;  /* 0x000000ffffb17224 */ /* 0x000fc600078e00af */
[----:B------:R-:W-:Y:S01]  /*2950*/  ISETP.GT.U32.AND P4, PT, R8, R183, PT ;  /* 0x000000b70800720c */ /* 0x000fe20003f84070 */
[----:B------:R-:W-:Y:S01]  /*2960*/  @!P6 IMAD.MOV R177, RZ, RZ, -R177 ;  /* 0x000000ffffb1e224 */ /* 0x000fe200078e0ab1 */
[----:B------:R-:W-:Y:S01]  /*2970*/  ISETP.GE.AND P6, PT, R58, RZ, PT ;  /* 0x000000ff3a00720c */ /* 0x000fe20003fc6270 */
[--C-:B------:R-:W-:Y:S01]  /*2980*/  @!P0 IMAD.IADD R179, R179, 0x1, -R8.reuse ;  /* 0x00000001b3b38824 */ /* 0x100fe200078e0a08 */
[----:B------:R-:W-:Y:S01]  /*2990*/  ISETP.GE.AND P0, PT, R60, RZ, PT ;  /* 0x000000ff3c00720c */ /* 0x000fe20003f06270 */
[----:B------:R-:W-:Y:S01]  /*29a0*/  @!P5 IMAD.IADD R181, R181, 0x1, -R8 ;  /* 0x00000001b5b5d824 */ /* 0x000fe200078e0a08 */
[----:B------:R-:W-:Y:S01]  /*29b0*/  ISETP.GE.AND P5, PT, R48, RZ, PT ;  /* 0x000000ff3000720c */ /* 0x000fe20003fa6270 */
[----:B------:R-:W-:Y:S01]  /*29c0*/  IMAD R173, R4, 0x1c, RZ ;  /* 0x0000001c04ad7824 */ /* 0x000fe200078e02ff */
[----:B------:R-:W-:-:S05]  /*29d0*/  SHF.R.U32.HI R12, RZ, 0x3, R10 ;  /* 0x00000003ff0c7819 */ /* 0x000fca000001160a */
[----:B------:R-:W-:Y:S01]  /*29e0*/  @!P4 IMAD.IADD R183, R183, 0x1, -R8 ;  /* 0x00000001b7b7c824 */ /* 0x000fe200078e0a08 */
[----:B------:R-:W-:Y:S01]  /*29f0*/  LOP3.LUT R8, RZ, R53, RZ, 0x33, !PT ;  /* 0x00000035ff087212 */ /* 0x000fe200078e33ff */
[----:B------:R-:W-:Y:S01]  /*2a00*/  @!P6 IMAD.MOV R179, RZ, RZ, -R179 ;  /* 0x000000ffffb3e224 */ /* 0x000fe200078e0ab3 */
[----:B------:R-:W-:Y:S01]  /*2a10*/  ISETP.NE.AND P6, PT, R53, RZ, PT ;  /* 0x000000ff3500720c */ /* 0x000fe20003fc5270 */
[----:B------:R-:W-:Y:S01]  /*2a20*/  @!P0 IMAD.MOV R181, RZ, RZ, -R181 ;  /* 0x000000ffffb58224 */ /* 0x000fe200078e0ab5 */
[----:B------:R-:W-:Y:S01]  /*2a30*/  LOP3.LUT R72, R72, 0x1f, RZ, 0xc0, !PT ;  /* 0x0000001f48487812 */ /* 0x000fe200078ec0ff */
[----:B------:R-:W-:Y:S01]  /*2a40*/  @!P5 IMAD.MOV R183, RZ, RZ, -R183 ;  /* 0x000000ffffb7d224 */ /* 0x000fe200078e0ab7 */
[----:B------:R-:W-:Y:S02]  /*2a50*/  LOP3.LUT P4, RZ, R12, 0x1, RZ, 0xc0, !PT ;  /* 0x000000010cff7812 */ /* 0x000fe4000788c0ff */
[----:B------:R-:W-:Y:S01]  /*2a60*/  SEL R189, R8, R11, !P6 ;  /* 0x0000000b08bd7207 */ /* 0x000fe20007000000 */
[----:B------:R-:W-:Y:S01]  /*2a70*/  VIADD R70, R9, 0x1f ;  /* 0x0000001f09467836 */ /* 0x000fe20000000000 */
[----:B------:R-:W-:-:S02]  /*2a80*/  SHF.R.S32.HI R175, RZ, 0x1f, R173 ;  /* 0x0000001fffaf7819 */ /* 0x000fc400000114ad */
[C---:B------:R-:W-:Y:S02]  /*2a90*/  SEL R47, R8.reuse, R47, !P6 ;  /* 0x0000002f082f7207 */ /* 0x040fe40007000000 */
[C---:B------:R-:W-:Y:S02]  /*2aa0*/  SEL R45, R8.reuse, R45, !P6 ;  /* 0x0000002d082d7207 */ /* 0x040fe40007000000 */
[C---:B------:R-:W-:Y:S02]  /*2ab0*/  SEL R185, R8.reuse, R13, !P6 ;  /* 0x0000000d08b97207 */ /* 0x040fe40007000000 */
[C---:B------:R-:W-:Y:S02]  /*2ac0*/  SEL R187, R8.reuse, R49, !P6 ;  /* 0x0000003108bb7207 */ /* 0x040fe40007000000 */
[C---:B------:R-:W-:Y:S02]  /*2ad0*/  SEL R203, R8.reuse, R51, !P6 ;  /* 0x0000003308cb7207 */ /* 0x040fe40007000000 */
[----:B------:R-:W-:-:S02]  /*2ae0*/  SEL R195, R8, R55, !P6 ;  /* 0x0000003708c37207 */ /* 0x000fc40007000000 */
        /* <DEDUP_REMOVED lines=8> */
[----:B------:R-:W-:Y:S02]  /*2b70*/  IADD3 R12, P5, PT, R173, R6, RZ ;  /* 0x00000006ad0c7210 */ /* 0x000fe40007fbe0ff */
[----:B------:R-:W-:Y:S01]  /*2b80*/  SEL R11, R8, R183, !P6 ;  /* 0x000000b7080b7207 */ /* 0x000fe20007000000 */
[----:B------:R-:W-:Y:S01]  /*2b90*/  IMAD R8, R72, R5, RZ ;  /* 0x0000000548087224 */ /* 0x000fe200078e02ff */
[----:B------:R-:W-:Y:S01]  /*2ba0*/  ISETP.GT.AND P0, PT, R70, 0x1f, PT ;  /* 0x0000001f4600780c */ /* 0x000fe20003f04270 */
[----:B------:R-:W-:Y:S02]  /*2bb0*/  IMAD.X R13, R175, 0x1, R7, P5 ;  /* 0x00000001af0d7824 */ /* 0x000fe400028e0607 */
[----:B------:R-:W-:Y:S01]  /*2bc0*/  IMAD R177, R4, 0x1d, RZ ;  /* 0x0000001d04b17824 */ /* 0x000fe200078e02ff */
[----:B------:R-:W-:-:S02]  /*2bd0*/  IADD3 R102, P5, PT, R8, UR22, RZ ;  /* 0x0000001608667c10 */ /* 0x000fc4000ffbe0ff */
[----:B------:R-:W-:Y:S01]  /*2be0*/  PRMT R46, RZ, 0x7610, R46 ;  /* 0x00007610ff2e7816 */ /* 0x000fe2000000002e */
[----:B------:R-:W-:Y:S01]  /*2bf0*/  IMAD R181, R47, UR5, RZ ;  /* 0x000000052fb57c24 */ /* 0x000fe2000f8e02ff */
[----:B------:R-:W-:Y:S02]  /*2c00*/  ISETP.LT.AND P0, PT, R72, R9, P0 ;  /* 0x000000094800720c */ /* 0x000fe40000701270 */
[----:B------:R-:W-:Y:S01]  /*2c10*/  LEA.HI.X.SX32 R48, R8, UR23, 0x1, P5 ;  /* 0x0000001708307c11 */ /* 0x000fe2000a8f0eff */
[----:B------:R-:W-:Y:S01]  /*2c20*/  IMAD R183, R45, UR5, RZ ;  /* 0x000000052db77c24 */ /* 0x000fe2000f8e02ff */
[----:B------:R-:W-:Y:S01]  /*2c30*/  SHF.R.U32.HI R9, RZ, 0x2, R10 ;  /* 0x00000002ff097819 */ /* 0x000fe2000001160a */
[----:B------:R-:W2:Y:S01]  /*2c40*/  @P4 LDG.E.U8 R46, desc[UR18][R12.64] ;  /* 0x000000120c2e4981 */ /* 0x000ea2000c1e1100 */
[----:B------:R-:W-:Y:S02]  /*2c50*/  SHF.R.S32.HI R179, RZ, 0x1f, R177 ;  /* 0x0000001fffb37819 */ /* 0x000fe400000114b1 */
[----:B------:R-:W-:Y:S01]  /*2c60*/  IADD3 R8, P5, PT, R177, R6, RZ ;  /* 0x00000006b1087210 */ /* 0x000fe20007fbe0ff */
[----:B------:R-:W-:Y:S01]  /*2c70*/  IMAD R185, R185, UR5, RZ ;  /* 0x00000005b9b97c24 */ /* 0x000fe2000f8e02ff */
[----:B------:R-:W-:Y:S01]  /*2c80*/  LOP3.LUT P4, RZ, R9, 0x1, RZ, 0xc0, !PT ;  /* 0x0000000109ff7812 */ /* 0x000fe2000788c0ff */
[----:B------:R-:W-:Y:S01]  /*2c90*/  IMAD R187, R187, UR5, RZ ;  /* 0x00000005bbbb7c24 */ /* 0x000fe2000f8e02ff */
[-C--:B------:R-:W-:Y:S01]  /*2ca0*/  IADD3 R74, P6, PT, R181, R102.reuse, RZ ;  /* 0x00000066b54a7210 */ /* 0x080fe20007fde0ff */
[----:B------:R-:W-:Y:S01]  /*2cb0*/  IMAD.X R9, R179, 0x1, R7, P5 ;  /* 0x00000001b3097824 */ /* 0x000fe200028e0607 */
[----:B------:R-:W-:Y:S01]  /*2cc0*/  IADD3 R76, P5, PT, R183, R102, RZ ;  /* 0x00000066b74c7210 */ /* 0x000fe20007fbe0ff */
[----:B------:R-:W-:Y:S01]  /*2cd0*/  IMAD R203, R203, UR5, RZ ;  /* 0x00000005cbcb7c24 */ /* 0x000fe2000f8e02ff */
[----:B------:R-:W-:Y:S01]  /*2ce0*/  LEA.HI.X.SX32 R181, R181, R48, 0x1, P6 ;  /* 0x00000030b5b57211 */ /* 0x000fe200030f0eff */
[----:B------:R-:W-:Y:S01]  /*2cf0*/  IMAD R195, R195, UR5, RZ ;  /* 0x00000005c3c37c24 */ /* 0x000fe2000f8e02ff */
[----:B------:R-:W-:-:S02]  /*2d00*/  IADD3 R78, P6, PT, R185, R102, RZ ;  /* 0x00000066b94e7210 */ /* 0x000fc40007fde0ff */
[----:B------:R-:W-:Y:S02]  /*2d10*/  LEA.HI.X.SX32 R183, R183, R48, 0x1, P5 ;  /* 0x00000030b7b77211 */ /* 0x000fe400028f0eff */
[----:B------:R-:W-:Y:S01]  /*2d20*/  IADD3 R80, P5, PT, R187, R102, RZ ;  /* 0x00000066bb507210 */ /* 0x000fe20007fbe0ff */
[----:B------:R-:W-:Y:S01]  /*2d30*/  IMAD R201, R201, UR5, RZ ;  /* 0x00000005c9c97c24 */ /* 0x000fe2000f8e02ff */
[----:B------:R-:W-:Y:S01]  /*2d40*/  LEA.HI.X.SX32 R185, R185, R48, 0x1, P6 ;  /* 0x00000030b9b97211 */ /* 0x000fe200030f0eff */
[----:B------:R-:W-:Y:S01]  /*2d50*/  IMAD R193, R193, UR5, RZ ;  /* 0x00000005c1c17c24 */ /* 0x000fe2000f8e02ff */
[----:B------:R-:W-:Y:S02]  /*2d60*/  IADD3 R202, P6, PT, R203, R102, RZ ;  /* 0x00000066cbca7210 */ /* 0x000fe40007fde0ff */
[----:B------:R-:W-:Y:S02]  /*2d70*/  LEA.HI.X.SX32 R187, R187, R48, 0x1, P5 ;  /* 0x00000030bbbb7211 */ /* 0x000fe400028f0eff */
        /* <DEDUP_REMOVED lines=24> */
[----:B------:R-:W-:-:S02]  /*2f00*/  IADD3 R96, P5, PT, R207, R102, RZ ;  /* 0x00000066cf607210 */ /* 0x000fc40007fbe0ff */
[----:B------:R-:W-:Y:S02]  /*2f10*/  LEA.HI.X.SX32 R211, R211, R48, 0x1, P6 ;  /* 0x00000030d3d37211 */ /* 0x000fe400030f0eff */
[----:B------:R-:W-:Y:S02]  /*2f20*/  IADD3 R100, P6, PT, R209, R102, RZ ;  /* 0x00000066d1647210 */ /* 0x000fe40007fde0ff */
[----:B------:R-:W-:Y:S02]  /*2f30*/  LEA.HI.X.SX32 R207, R207, R48, 0x1, P5 ;  /* 0x00000030cfcf7211 */ /* 0x000fe400028f0eff */
[----:B------:R-:W-:Y:S02]  /*2f40*/  SHF.R.U32.HI R10, RZ, 0x1, R10 ;  /* 0x00000001ff0a7819 */ /* 0x000fe4000001160a */
[----:B------:R-:W-:Y:S02]  /*2f50*/  IADD3 R102, P5, PT, R11, R102, RZ ;  /* 0x000000660b667210 */ /* 0x000fe40007fbe0ff */
[----:B------:R-:W-:-:S02]  /*2f60*/  LEA.HI.X.SX32 R209, R209, R48, 0x1, P6 ;  /* 0x00000030d1d17211 */ /* 0x000fc400030f0eff */
[----:B------:R-:W-:Y:S02]  /*2f70*/  PRMT R45, RZ, 0x7610, R45 ;  /* 0x00007610ff2d7816 */ /* 0x000fe4000000002d */
[----:B------:R-:W-:Y:S01]  /*2f80*/  LOP3.LUT P6, RZ, R10, 0x1, RZ, 0xc0, !PT ;  /* 0x000000010aff7812 */ /* 0x000fe200078cc0ff */
[----:B------:R-:W-:Y:S01]  /*2f90*/  @P0 IMAD.MOV.U32 R10, RZ, RZ, R74 ;  /* 0x000000ffff0a0224 */ /* 0x000fe200078e004a */
[----:B------:R-:W-:Y:S01]  /*2fa0*/  LEA.HI.X.SX32 R205, R11, R48, 0x1, P5 ;  /* 0x000000300bcd7211 */ /* 0x000fe200028f0eff */
[----:B------:R-:W-:Y:S01]  /*2fb0*/  @P0 IMAD.MOV.U32 R11, RZ, RZ, R181 ;  /* 0x000000ffff0b0224 */ /* 0x000fe200078e00b5 */
[----:B------:R-:W-:-:S04]  /*2fc0*/  PRMT R47, RZ, 0x7610, R47 ;  /* 0x00007610ff2f7816 */ /* 0x000fc8000000002f */
[----:B------:R0:W5:Y:S01]  /*2fd0*/  @P0 LDG.E.U8 R45, desc[UR18][R10.64] ;  /* 0x000000120a2d0981 */ /* 0x000162000c1e1100 */
[----:B------:R-:W-:Y:S01]  /*2fe0*/  PRMT R49, RZ, 0x7610, R49 ;  /* 0x00007610ff317816 */ /* 0x000fe20000000031 */
[----:B0-----:R-:W-:Y:S02]  /*2ff0*/  @P0 IMAD.MOV.U32 R10, RZ, RZ, R78 ;  /* 0x000000ffff0a0224 */ /* 0x001fe400078e004e */
[----:B------:R-:W-:-:S05]  /*3000*/  @P0 IMAD.MOV.U32 R11, RZ, RZ, R185 ;  /* 0x000000ffff0b0224 */ /* 0x000fca00078e00b9 */
        /* <DEDUP_REMOVED lines=9> */
[----:B------:R-:W-:Y:S02]  /*30a0*/  PRMT R55, RZ, 0x7610, R55 ;  /* 0x00007610ff377816 */ /* 0x000fe40000000037 */
[----:B------:R-:W-:Y:S01]  /*30b0*/  PRMT R48, RZ, 0x7610, R48 ;  /* 0x00007610ff307816 */ /* 0x000fe20000000030 */
[----:B------:R-:W-:Y:S01]  /*30c0*/  IMAD R213, R4, 0x1e, RZ ;  /* 0x0000001e04d57824 */ /* 0x000fe200078e02ff */
[----:B------:R-:W-:Y:S01]  /*30d0*/  PRMT R57, RZ, 0x7610, R57 ;  /* 0x00007610ff397816 */ /* 0x000fe20000000039 */
[----:B------:R-:W-:Y:S02]  /*30e0*/  @P0 IMAD.MOV.U32 R12, RZ, RZ, R94 ;  /* 0x000000ffff0c0224 */ /* 0x000fe400078e005e */
[----:B------:R-:W-:Y:S01]  /*30f0*/  @P0 IMAD.MOV.U32 R13, RZ, RZ, R211 ;  /* 0x000000ffff0d0224 */ /* 0x000fe200078e00d3 */
[----:B------:R-:W5:Y:S01]  /*3100*/  @P4 LDG.E.U8 R48, desc[UR18][R8.64] ;  /* 0x0000001208304981 */ /* 0x000f62000c1e1100 */
[----:B0-----:R-:W-:-:S02]  /*3110*/  @P0 IMAD.MOV.U32 R10, RZ, RZ, R90 ;  /* 0x000000ffff0a0224 */ /* 0x001fc400078e005a */
[----:B------:R-:W-:Y:S01]  /*3120*/  @P0 IMAD.MOV.U32 R11, RZ, RZ, R199 ;  /* 0x000000ffff0b0224 */ /* 0x000fe200078e00c7 */
[----:B------:R-:W-:Y:S01]  /*3130*/  SHF.R.S32.HI R217, RZ, 0x1f, R213 ;  /* 0x0000001fffd97819 */ /* 0x000fe200000114d5 */
[----:B------:R-:W-:Y:S01]  /*3140*/  IMAD R215, R4, 0x1f, RZ ;  /* 0x0000001f04d77824 */ /* 0x000fe200078e02ff */
[----:B------:R-:W-:Y:S01]  /*3150*/  PRMT R59, RZ, 0x7610, R59 ;  /* 0x00007610ff3b7816 */ /* 0x000fe2000000003b */
[----:B------:R-:W5:Y:S04]  /*3160*/  @P0 LDG.E.U8 R57, desc[UR18][R12.64] ;  /* 0x000000120c390981 */ /* 0x000f68000c1e1100 */
[----:B------:R0:W5:Y:S02]  /*3170*/  @P0 LDG.E.U8 R53, desc[UR18][R10.64] ;  /* 0x000000120a350981 */ /* 0x000164000c1e1100 */
[----:B0-----:R-:W-:-:S02]  /*3180*/  @P0 IMAD.MOV.U32 R10, RZ, RZ, R92 ;  /* 0x000000ffff0a0224 */ /* 0x001fc400078e005c */
[----:B------:R-:W-:-:S05]  /*3190*/  @P0 IMAD.MOV.U32 R11, RZ, RZ, R197 ;  /* 0x000000ffff0b0224 */ /* 0x000fca00078e00c5 */
[----:B------:R0:W5:Y:S01]  /*31a0*/  @P0 LDG.E.U8 R55, desc[UR18][R10.64] ;  /* 0x000000120a370981 */ /* 0x000162000c1e1100 */
[----:B------:R-:W-:Y:S02]  /*31b0*/  @P0 IMAD.MOV.U32 R12, RZ, RZ, R100 ;  /* 0x000000ffff0c0224 */ /* 0x000fe400078e0064 */
[----:B------:R-:W-:Y:S01]  /*31c0*/  @P0 IMAD.MOV.U32 R13, RZ, RZ, R209 ;  /* 0x000000ffff0d0224 */ /* 0x000fe200078e00d1 */
[----:B------:R-:W-:-:S04]  /*31d0*/  SHF.R.S32.HI R219, RZ, 0x1f, R215 ;  /* 0x0000001fffdb7819 */ /* 0x000fc800000114d7 */
[----:B------:R1:W5:Y:S01]  /*31e0*/  @P0 LDG.E.U8 R59, desc[UR18][R12.64] ;  /* 0x000000120c3b0981 */ /* 0x000362000c1e1100 */
[----:B0-----:R-:W-:-:S05]  /*31f0*/  IADD3 R10, P4, PT, R213, R6, RZ ;  /* 0x00000006d50a7210 */ /* 0x001fca0007f9e0ff */
[----:B------:R-:W-:Y:S01]  /*3200*/  IMAD.X R11, R217, 0x1, R7, P4 ;  /* 0x00000001d90b7824 */ /* 0x000fe200020e0607 */
[----:B------:R-:W-:Y:S02]  /*3210*/  IADD3 R6, P4, PT, R215, R6, RZ ;  /* 0x00000006d7067210 */ /* 0x000fe40007f9e0ff */
[----:B-1----:R-:W-:-:S03]  /*3220*/  PRMT R12, RZ, 0x7610, R12 ;  /* 0x00007610ff0c7816 */ /* 0x002fc6000000000c */
[----:B------:R-:W-:Y:S01]  /*3230*/  IMAD.X R7, R219, 0x1, R7, P4 ;  /* 0x00000001db077824 */ /* 0x000fe200020e0607 */
[----:B------:R-:W-:-:S04]  /*3240*/  PRMT R54, RZ, 0x7610, R54 ;  /* 0x00007610ff367816 */ /* 0x000fc80000000036 */
[----:B------:R0:W5:Y:S01]  /*3250*/  @!P2 LDG.E.U8 R12, desc[UR18][R6.64] ;  /* 0x00000012060ca981 */ /* 0x000162000c1e1100 */
[----:B------:R-:W-:Y:S01]  /*3260*/  PRMT R50, RZ, 0x7610, R50 ;  /* 0x00007610ff327816 */ /* 0x000fe20000000032 */
[----:B------:R-:W-:Y:S01]  /*3270*/  @P0 IMAD.MOV.U32 R8, RZ, RZ, R76 ;  /* 0x000000ffff080224 */ /* 0x000fe200078e004c */
[----:B------:R-:W-:Y:S01]  /*3280*/  PRMT R56, RZ, 0x7610, R56 ;  /* 0x00007610ff387816 */ /* 0x000fe20000000038 */
[----:B------:R-:W-:Y:S01]  /*3290*/  @P0 IMAD.MOV.U32 R9, RZ, RZ, R183 ;  /* 0x000000ffff090224 */ /* 0x000fe200078e00b7 */
[----:B------:R-:W-:Y:S02]  /*32a0*/  PRMT R52, RZ, 0x7610, R52 ;  /* 0x00007610ff347816 */ /* 0x000fe40000000034 */
[----:B------:R-:W-:Y:S02]  /*32b0*/  PRMT R58, RZ, 0x7610, R58 ;  /* 0x00007610ff3a7816 */ /* 0x000fe4000000003a */
[----:B------:R1:W5:Y:S01]  /*32c0*/  @P0 LDG.E.U8 R50, desc[UR18][R8.64] ;  /* 0x0000001208320981 */ /* 0x000362000c1e1100 */
[----:B0-----:R-:W-:-:S02]  /*32d0*/  @P0 IMAD.MOV.U32 R6, RZ, RZ, R84 ;  /* 0x000000ffff060224 */ /* 0x001fc400078e0054 */
[----:B------:R-:W-:-:S05]  /*32e0*/  @P0 IMAD.MOV.U32 R7, RZ, RZ, R195 ;  /* 0x000000ffff070224 */ /* 0x000fca00078e00c3 */
[----:B------:R0:W5:Y:S01]  /*32f0*/  @P0 LDG.E.U8 R54, desc[UR18][R6.64] ;  /* 0x0000001206360981 */ /* 0x000162000c1e1100 */
[----:B-1----:R-:W-:Y:S02]  /*3300*/  @P0 IMAD.MOV.U32 R8, RZ, RZ, R80 ;  /* 0x000000ffff080224 */ /* 0x002fe400078e0050 */
[----:B------:R-:W-:Y:S01]  /*3310*/  @P0 IMAD.MOV.U32 R9, RZ, RZ, R187 ;  /* 0x000000ffff090224 */ /* 0x000fe200078e00bb */
[----:B------:R-:W-:-:S04]  /*3320*/  PRMT R13, RZ, 0x7610, R13 ;  /* 0x00007610ff0d7816 */ /* 0x000fc8000000000d */
[----:B------:R1:W5:Y:S01]  /*3330*/  @P0 LDG.E.U8 R52, desc[UR18][R8.64] ;  /* 0x0000001208340981 */ /* 0x000362000c1e1100 */
[----:B0-----:R-:W-:Y:S02]  /*3340*/  @P0 IMAD.MOV.U32 R6, RZ, RZ, R88 ;  /* 0x000000ffff060224 */ /* 0x001fe400078e0058 */
[----:B------:R-:W-:Y:S01]  /*3350*/  @P0 IMAD.MOV.U32 R7, RZ, RZ, R193 ;  /* 0x000000ffff070224 */ /* 0x000fe200078e00c1 */
[----:B------:R-:W5:Y:S04]  /*3360*/  @P6 LDG.E.U8 R13, desc[UR18][R10.64] ;  /* 0x000000120a0d6981 */ /* 0x000f68000c1e1100 */
[----:B------:R0:W5:Y:S01]  /*3370*/  @P0 LDG.E.U8 R56, desc[UR18][R6.64] ;  /* 0x0000001206380981 */ /* 0x000162000c1e1100 */
[----:B-1----:R-:W-:Y:S01]  /*3380*/  PRMT R8, RZ, 0x7610, R8 ;  /* 0x00007610ff087816 */ /* 0x002fe20000000008 */
[----:B0-----:R-:W-:-:S02]  /*3390*/  @P0 IMAD.MOV.U32 R6, RZ, RZ, R86 ;  /* 0x000000ffff060224 */ /* 0x001fc400078e0056 */
        /* <DEDUP_REMOVED lines=9> */
[----:B------:R0:W5:Y:S02]  /*3430*/  @P0 LDG.E.U8 R10, desc[UR18][R6.64] ;  /* 0x00000012060a0981 */ /* 0x000164000c1e1100 */
[----:B0-----:R-:W-:Y:S02]  /*3440*/  @P0 IMAD.MOV.U32 R6, RZ, RZ, R102 ;  /* 0x000000ffff060224 */ /* 0x001fe400078e0066 */
[----:B------:R-:W-:-:S05]  /*3450*/  @P0 IMAD.MOV.U32 R7, RZ, RZ, R205 ;  /* 0x000000ffff070224 */ /* 0x000fca00078e00cd */
[----:B------:R-:W5:Y:S01]  /*3460*/  @P0 LDG.E.U8 R60, desc[UR18][R6.64] ;  /* 0x00000012063c0981 */ /* 0x000f62000c1e1100 */
[----:B------:R-:W-:-:S04]  /*3470*/  @!UP0 UIADD3 UR4, UPT, UPT, -UR4, 0x100000, URZ ;  /* 0x0010000004048890 */ /* 0x000fc8000fffe1ff */
[----:B------:R-:W-:Y:S02]  /*3480*/  @!UP0 USHF.L.U32 UR5, UR4, 0xb, URZ ;  /* 0x0000000b04058899 */ /* 0x000fe400080006ff */
[----:B------:R-:W-:Y:S01]  /*3490*/  @!UP0 USHF.L.U32 UR4, UR4, 0x1, URZ ;  /* 0x0000000104048899 */ /* 0x000fe200080006ff */
[----:B------:R-:W-:Y:S01]  /*34a0*/  VOTEU.ALL UP0, P3 ;  /* 0x0000000000ff7886 */ /* 0x000fe20001800000 */
[C---:B------:R-:W-:Y:S02]  /*34b0*/  LOP3.LUT R221, R66.reuse, 0x10, RZ, 0x3c, !PT ;  /* 0x0000001042dd7812 */ /* 0x040fe400078e3cff */
[C---:B------:R-:W-:Y:S02]  /*34c0*/  LOP3.LUT R104, R66.reuse, 0x20, RZ, 0x3c, !PT ;  /* 0x0000002042687812 */ /* 0x040fe400078e3cff */
[C---:B------:R-:W-:Y:S02]  /*34d0*/  LOP3.LUT R106, R66.reuse, 0x30, RZ, 0x3c, !PT ;  /* 0x00000030426a7812 */ /* 0x040fe400078e3cff */
[----:B------:R-:W-:-:S02]  /*34e0*/  LOP3.LUT R223, R66, 0x40, RZ, 0x3c, !PT ;  /* 0x0000004042df7812 */ /* 0x000fc400078e3cff */
[C---:B------:R-:W-:Y:S02]  /*34f0*/  LOP3.LUT R225, R66.reuse, 0x50, RZ, 0x3c, !PT ;  /* 0x0000005042e17812 */ /* 0x040fe400078e3cff */
[----:B------:R0:W1:Y:S01]  /*3500*/  @!UP0 SYNCS.EXCH.64 URZ, [UR16+0x3008], UR4 ;  /* 0x0030080410ff85b2 */ /* 0x0000620008000100 */
[----:B--2---:R0:W-:Y:S01]  /*3510*/  STS.U8 [R66+UR16], R19 ;  /* 0x0000001342007988 */ /* 0x0041e20008000010 */
[----:B------:R-:W-:-:S03]  /*3520*/  LOP3.LUT R108, R66, 0x60, RZ, 0x3c, !PT ;  /* 0x00000060426c7812 */ /* 0x000fc600078e3cff */
[----:B------:R0:W-:Y:S01]  /*3530*/  STS.U8 [R66+UR16+0x400], R25 ;  /* 0x0004001942007988 */ /* 0x0001e20008000010 */
[----:B------:R-:W-:-:S03]  /*3540*/  LOP3.LUT R227, R66, 0x70, RZ, 0x3c, !PT ;  /* 0x0000007042e37812 */ /* 0x000fc600078e3cff */
[----:B------:R0:W-:Y:S04]  /*3550*/  STS.U8 [R66+UR16+0x800], R27 ;  /* 0x0008001b42007988 */ /* 0x0001e80008000010 */
[----:B------:R0:W-:Y:S04]  /*3560*/  STS.U8 [R66+UR16+0xc00], R29 ;  /* 0x000c001d42007988 */ /* 0x0001e80008000010 */
[----:B----4-:R0:W-:Y:S04]  /*3570*/  STS.U8 [R221+UR16+0x80], R17 ;  /* 0x00008011dd007988 */ /* 0x0101e80008000010 */
[----:B------:R0:W-:Y:S04]  /*3580*/  STS.U8 [R221+UR16+0x480], R26 ;  /* 0x0004801add007988 */ /* 0x0001e80008000010 */
[----:B------:R0:W-:Y:S04]  /*3590*/  STS.U8 [R221+UR16+0x880], R36 ;  /* 0x00088024dd007988 */ /* 0x0001e80008000010 */
[----:B------:R0:W-:Y:S04]  /*35a0*/  STS.U8 [R221+UR16+0xc80], R42 ;  /* 0x000c802add007988 */ /* 0x0001e80008000010 */
[----:B------:R0:W-:Y:S04]  /*35b0*/  STS.U8 [R104+UR16+0x100], R20 ;  /* 0x0001001468007988 */ /* 0x0001e80008000010 */
[----:B------:R0:W-:Y:S04]  /*35c0*/  STS.U8 [R104+UR16+0x500], R28 ;  /* 0x0005001c68007988 */ /* 0x0001e80008000010 */
[----:B------:R0:W-:Y:S04]  /*35d0*/  STS.U8 [R104+UR16+0x900], R37 ;  /* 0x0009002568007988 */ /* 0x0001e80008000010 */
[----:B---3--:R0:W-:Y:S04]  /*35e0*/  STS.U8 [R104+UR16+0xd00], R43 ;  /* 0x000d002b68007988 */ /* 0x0081e80008000010 */
[----:B------:R0:W-:Y:S04]  /*35f0*/  STS.U8 [R106+UR16+0x180], R18 ;  /* 0x000180126a007988 */ /* 0x0001e80008000010 */
[----:B------:R0:W-:Y:S04]  /*3600*/  STS.U8 [R106+UR16+0x580], R31 ;  /* 0x0005801f6a007988 */ /* 0x0001e80008000010 */
[----:B------:R0:W-:Y:S04]  /*3610*/  STS.U8 [R106+UR16+0x980], R35 ;  /* 0x000980236a007988 */ /* 0x0001e80008000010 */
[----:B------:R0:W-:Y:S04]  /*3620*/  STS.U8 [R106+UR16+0xd80], R44 ;  /* 0x000d802c6a007988 */ /* 0x0001e80008000010 */
[----:B-----5:R0:W-:Y:S04]  /*3630*/  STS.U8 [R223+UR16+0x200], R21 ;  /* 0x00020015df007988 */ /* 0x0201e80008000010 */
[----:B------:R0:W-:Y:S04]  /*3640*/  STS.U8 [R223+UR16+0x600], R30 ;  /* 0x0006001edf007988 */ /* 0x0001e80008000010 */
[----:B------:R0:W-:Y:S04]  /*3650*/  STS.U8 [R223+UR16+0xa00], R38 ;  /* 0x000a0026df007988 */ /* 0x0001e80008000010 */
[----:B------:R0:W-:Y:S04]  /*3660*/  STS.U8 [R223+UR16+0xe00], R46 ;  /* 0x000e002edf007988 */ /* 0x0001e80008000010 */
[----:B------:R0:W-:Y:S04]  /*3670*/  STS.U8 [R225+UR16+0x280], R22 ;  /* 0x00028016e1007988 */ /* 0x0001e80008000010 */
[----:B------:R0:W-:Y:S04]  /*3680*/  STS.U8 [R225+UR16+0x680], R32 ;  /* 0x00068020e1007988 */ /* 0x0001e80008000010 */
[----:B------:R0:W-:Y:S01]  /*3690*/  STS.U8 [R225+UR16+0xa80], R39 ;  /* 0x000a8027e1007988 */ /* 0x0001e20008000010 */
[----:B------:R-:W-:-:S04]  /*36a0*/  ISETP.NE.U32.AND P0, PT, R16, RZ, PT ;  /* 0x000000ff1000720c */ /* 0x000fc80003f05070 */
[C---:B------:R-:W-:Y:S02]  /*36b0*/  ISETP.LT.OR P2, PT, R70.reuse, 0x20, P0 ;  /* 0x000000204600780c */ /* 0x040fe40000741670 */
[----:B------:R-:W-:Y:S01]  /*36c0*/  ISETP.GE.AND P4, PT, R70, 0x40, PT ;  /* 0x000000404600780c */ /* 0x000fe20003f86270 */
[----:B------:R0:W-:Y:S04]  /*36d0*/  STS.U8 [R225+UR16+0xe80], R48 ;  /* 0x000e8030e1007988 */ /* 0x0001e80008000010 */
        /* <DEDUP_REMOVED lines=23> */
[----:B------:R0:W-:Y:S01]  /*3850*/  STS.U8 [R221+UR16+0x2780], R60 ;  /* 0x0027803cdd007988 */ /* 0x0001e20008000010 */
[----:B-1----:R1:W-:Y:S06]  /*3860*/  MEMBAR.ALL.CTA ;  /* 0x0000000000007992 */ /* 0x0023ec0000008000 */
[----:B-1----:R-:W1:Y:S02]  /*3870*/  FENCE.VIEW.ASYNC.S ;  /* 0x00000000000073c6 */ /* 0x002e640000000000 */
[----:B-1----:R-:W-:Y:S06]  /*3880*/  BAR.SYNC.DEFER_BLOCKING 0x0 ;  /* 0x0000000000007b1d */ /* 0x002fec0000010000 */
[----:B------:R-:W-:Y:S05]  /*3890*/  @P2 BRA `(.L_x_6) ;  /* 0x00000000003c2947 */ /* 0x000fea0003800000 */
[----:B0-----:R-:W-:Y:S02]  /*38a0*/  UIADD3 UR4, UPT, UPT, UR16, 0x2000, URZ ;  /* 0x0000200010047890 */ /* 0x001fe4000fffe0ff */
[----:B------:R-:W-:Y:S02]  /*38b0*/  USHF.R.U32.HI UR6, URZ, 0x4, UR16 ;  /* 0x00000004ff067899 */ /* 0x000fe40008011610 */
[----:B------:R-:W-:Y:S02]  /*38c0*/  USHF.R.U32.HI UR4, URZ, 0x4, UR4 ;  /* 0x00000004ff047899 */ /* 0x000fe40008011604 */
[----:B------:R-:W-:Y:S02]  /*38d0*/  USGXT.U32 UR6, UR6, 0xe ;  /* 0x0000000e0606789a */ /* 0x000fe40008000000 */
[----:B------:R-:W-:Y:S01]  /*38e0*/  USGXT.U32 UR8, UR4, 0xe ;  /* 0x0000000e0408789a */ /* 0x000fe20008000000 */
[----:B------:R-:W-:Y:S02]  /*38f0*/  UMOV UR5, URZ ;  /* 0x000000ff00057c82 */ /* 0x000fe40008000000 */
[----:B------:R-:W-:Y:S01]  /*3900*/  UMOV UR4, UR10 ;  /* 0x0000000a00047c82 */ /* 0x000fe20008000000 */
[----:B------:R-:W-:Y:S01]  /*3910*/  UMOV UR14, 0x0 ;  /* 0x00000000000e7882 */ /* 0x000fe20000000000 */
[----:B------:R-:W-:Y:S01]  /*3920*/  UMOV UR15, 0x8108490 ;  /* 0x08108490000f7882 */ /* 0x000fe20000000000 */
[----:B------:R-:W-:Y:S01]  /*3930*/  UMOV UR7, 0x40004040 ;  /* 0x4000404000077882 */ /* 0x000fe20000000000 */
[----:B------:R-:W-:Y:S01]  /*3940*/  UMOV UR9, 0xc0004010 ;  /* 0xc000401000097882 */ /* 0x000fe20000000000 */
[----:B------:R-:W-:Y:S01]  /*3950*/  UMOV UR4, UR4 ;  /* 0x0000000400047c82 */ /* 0x000fe20008000000 */
[----:B------:R1:W-:Y:S01]  /*3960*/  UTCQMMA gdesc[UR6], gdesc[UR8], tmem[UR17], tmem[UR14], idesc[UR15], !UPT ;  /* 0x00ff0e08060075ea */ /* 0x0003e2000f800311 */
[----:B------:R1:W-:Y:S01]  /*3970*/  UTCBAR [UR4], URZ ;  /* 0x000000ff040073e9 */ /* 0x0003e200080000ff */
[----:B------:R-:W-:-:S02]  /*3980*/  NOP ;  /* 0x0000000000007918 */ /* 0x000fc40000000000 */
.L_x_6:
[----:B01----:R-:W-:Y:S01]  /*3990*/  UMOV UR4, URZ ;  /* 0x000000ff00047c82 */ /* 0x003fe20008000000 */
[----:B------:R-:W-:Y:S05]  /*39a0*/  @!P4 BRA `(.L_x_7) ;  /* 0x000000140060c947 */ /* 0x000fea0003800000 */
[----:B------:R-:W-:Y:S01]  /*39b0*/  SHF.R.S32.HI R7, RZ, 0x1f, R70 ;  /* 0x0000001fff077819 */ /* 0x000fe20000011446 */
[----:B------:R-:W-:Y:S01]  /*39c0*/  IMAD.SHL.U32 R110, R4, 0x20, RZ ;  /* 0x00000020046e7824 */ /* 0x000fe200078e00ff */
[----:B------:R-:W-:Y:S01]  /*39d0*/  UIADD3 UR5, UPT, UPT, UR16, 0x2800, URZ ;  /* 0x0000280010057890 */ /* 0x000fe2000fffe0ff */
[----:B------:R-:W-:Y:S01]  /*39e0*/  IMAD.SHL.U32 R231, R5, 0x20, RZ ;  /* 0x0000002005e77824 */ /* 0x000fe200078e00ff */
[----:B------:R-:W-:Y:S01]  /*39f0*/  LEA.HI R7, R7, R70, RZ, 0x5 ;  /* 0x0000004607077211 */ /* 0x000fe200078f28ff */
[----:B------:R-:W-:Y:S01]  /*3a00*/  UIADD3 UR4, UPT, UPT, UR16, 0x1000, URZ ;  /* 0x0000100010047890 */ /* 0x000fe2000fffe0ff */
[--C-:B------:R-:W-:Y:S01]  /*3a10*/  IADD3 R112, P2, P4, R15, UR20, R110.reuse ;  /* 0x000000140f707c10 */ /* 0x100fe2000fc5e06e */
[----:B------:R-:W-:Y:S01]  /*3a20*/  USHF.R.U32.HI UR5, URZ, 0x4, UR5 ;  /* 0x00000004ff057899 */ /* 0x000fe20008011605 */
[----:B------:R-:W-:Y:S01]  /*3a30*/  SHF.R.S32.HI R7, RZ, 0x5, R7 ;  /* 0x00000005ff077819 */ /* 0x000fe20000011407 */
[----:B------:R-:W-:Y:S01]  /*3a40*/  USHF.R.U32.HI UR4, URZ, 0x4, UR4 ;  /* 0x00000004ff047899 */ /* 0x000fe20008011604 */
[----:B------:R-:W-:Y:S01]  /*3a50*/  SHF.R.S32.HI R229, RZ, 0x1f, R110 ;  /* 0x0000001fffe57819 */ /* 0x000fe2000001146e */
[----:B------:R-:W-:Y:S01]  /*3a60*/  IMAD.MOV.U32 R4, RZ, RZ, RZ ;  /* 0x000000ffff047224 */ /* 0x000fe200078e00ff */
[----:B------:R-:W-:Y:S01]  /*3a70*/  VIMNMX R7, PT, PT, R7, 0x2, !PT ;  /* 0x0000000207077848 */ /* 0x000fe20007fe0100 */
[----:B------:R-:W-:Y:S01]  /*3a80*/  USGXT.U32 UR14, UR5, 0xe ;  /* 0x0000000e050e789a */ /* 0x000fe20008000000 */
[----:B------:R-:W-:Y:S01]  /*3a90*/  IADD3.X R114, PT, PT, R14, UR21, R229, P2, P4 ;  /* 0x000000150e727c10 */ /* 0x000fe200097e84e5 */
[----:B------:R-:W0:Y:S01]  /*3aa0*/  LDCU UR20, c[0x0][0x3a8] ;  /* 0x00007500ff1477ac */ /* 0x000e220008000800 */
[----:B------:R-:W-:Y:S01]  /*3ab0*/  SHF.R.S32.HI R116, RZ, 0x1f, R231 ;  /* 0x0000001fff747819 */ /* 0x000fe200000114e7 */
[----:B------:R-:W-:Y:S01]  /*3ac0*/  VIADD R118, R7, 0xffffffff ;  /* 0xffffffff07767836 */ /* 0x000fe20000000000 */
[----:B------:R-:W-:Y:S01]  /*3ad0*/  USGXT.U32 UR8, UR4, 0xe ;  /* 0x0000000e0408789a */ /* 0x000fe20008000000 */
[----:B------:R-:W-:Y:S01]  /*3ae0*/  UMOV UR13, UR10 ;  /* 0x0000000a000d7c82 */ /* 0x000fe20008000000 */
[----:B------:R-:W-:Y:S01]  /*3af0*/  UMOV UR15, 0x1 ;  /* 0x00000001000f7882 */ /* 0x000fe20000000000 */
[----:B------:R-:W-:-:S09]  /*3b00*/  UMOV UR5, URZ ;  /* 0x000000ff00057c82 */ /* 0x000fd20008000000 */
.L_x_10:
[----:B------:R-:W-:Y:S01]  /*3b10*/  IMAD.U32 R122, R4, -0x80000000, RZ ;  /* 0x80000000047a7824 */ /* 0x000fe200078e00ff */
[-C--:B------:R-:W-:Y:S02]  /*3b20*/  IADD3 R4, P6, PT, R215, R112.reuse, RZ ;  /* 0x00000070d7047210 */ /* 0x080fe40007fde0ff */
[-C--:B------:R-:W-:Y:S02]  /*3b30*/  IADD3 R6, P4, PT, R213, R112.reuse, RZ ;  /* 0x00000070d5067210 */ /* 0x080fe40007f9e0ff */
[-C--:B------:R-:W-:Y:S01]  /*3b40*/  IADD3 R8, P2, PT, R177, R112.reuse, RZ ;  /* 0x00000070b1087210 */ /* 0x080fe20007f5e0ff */
[--C-:B------:R-:W-:Y:S01]  /*3b50*/  IMAD.X R5, R219, 0x1, R114.reuse, P6 ;  /* 0x00000001db057824 */ /* 0x100fe200030e0672 */
        /* <DEDUP_REMOVED lines=30> */
[----:B------:R-:W1:Y:S01]  /*3d40*/  SYNCS.PHASECHK.TRANS64.TRYWAIT P6, [UR13], R122 ;  /* 0x0000007aff0075a7 */ /* 0x000e6200080c110d */
        /* <DEDUP_REMOVED lines=22> */
[----:B------:R-:W-:Y:S01]  /*3eb0*/  IADD3 R62, P4, PT, R69, R112, RZ ;  /* 0x00000070453e7210 */ /* 0x000fe20007f9e0ff */
[--C-:B------:R-:W-:Y:S01]  /*3ec0*/  IMAD.X R59, R79, 0x1, R114.reuse, P2 ;  /* 0x000000014f3b7824 */ /* 0x100fe200010e0672 */
[----:B0-----:R-:W-:Y:S01]  /*3ed0*/  IADD3 R64, P2, PT, R112, UR20, RZ ;  /* 0x0000001470407c10 */ /* 0x001fe2000ff5e0ff */
[--C-:B------:R-:W-:Y:S01]  /*3ee0*/  IMAD.X R61, R75, 0x1, R114.reuse, P5 ;  /* 0x000000014b3d7824 */ /* 0x100fe200028e0672 */
[C---:B------:R-:W-:Y:S01]  /*3ef0*/  ISETP.GT.AND P5, PT, R68.reuse, 0x1, PT ;  /* 0x000000014400780c */ /* 0x040fe20003fa4270 */
[--C-:B------:R-:W-:Y:S01]  /*3f00*/  IMAD.X R63, R73, 0x1, R114.reuse, P4 ;  /* 0x00000001493f7824 */ /* 0x100fe200020e0672 */
[C---:B------:R-:W-:Y:S01]  /*3f10*/  ISETP.GT.AND P4, PT, R68.reuse, 0x2, PT ;  /* 0x000000024400780c */ /* 0x040fe20003f84270 */
[----:B------:R-:W-:Y:S01]  /*3f20*/  IMAD.X R65, R67, 0x1, R114, P2 ;  /* 0x0000000143417824 */ /* 0x000fe200010e0672 */
[----:B------:R-:W-:-:S02]  /*3f30*/  ISETP.GT.AND P2, PT, R68, 0x3, PT ;  /* 0x000000034400780c */ /* 0x000fc40003f44270 */
[----:B------:R-:W-:Y:S01]  /*3f40*/  PRMT R120, RZ, 0x7610, R120 ;  /* 0x00007610ff787816 */ /* 0x000fe20000000078 */
[----:B-1----:R-:W-:Y:S10]  /*3f50*/  @!P6 BRA `(.L_x_8) ;  /* 0x000000300080e947 */ /* 0x002ff40003800000 */
.L_x_16:
[C---:B------:R-:W-:Y:S01]  /*3f60*/  ISETP.GT.AND P6, PT, R68.reuse, 0x4, PT ;  /* 0x000000044400780c */ /* 0x040fe20003fc4270 */
[----:B------:R0:W2:Y:S01]  /*3f70*/  @P5 LDG.E.U8 R120, desc[UR18][R64.64] ;  /* 0x0000001240785981 */ /* 0x0000a2000c1e1100 */
[----:B------:R-:W-:Y:S02]  /*3f80*/  PRMT R233, RZ, 0x7610, R233 ;  /* 0x00007610ffe97816 */ /* 0x000fe400000000e9 */
[----:B------:R-:W-:Y:S02]  /*3f90*/  PRMT R235, RZ, 0x7610, R235 ;  /* 0x00007610ffeb7816 */ /* 0x000fe400000000eb */
[----:B------:R-:W-:Y:S02]  /*3fa0*/  PRMT R122, RZ, 0x7610, R122 ;  /* 0x00007610ff7a7816 */ /* 0x000fe4000000007a */
[----:B------:R1:W3:Y:S01]  /*3fb0*/  @P4 LDG.E.U8 R233, desc[UR18][R62.64] ;  /* 0x000000123ee94981 */ /* 0x0002e2000c1e1100 */
[----:B------:R-:W-:-:S03]  /*3fc0*/  ISETP.GT.AND P4, PT, R68, 0x6, PT ;  /* 0x000000064400780c */ /* 0x000fc60003f84270 */
[----:B------:R4:W5:Y:S01]  /*3fd0*/  @P2 LDG.E.U8 R235, desc[UR18][R60.64] ;  /* 0x000000123ceb2981 */ /* 0x000962000c1e1100 */
[----:B------:R-:W-:-:S03]  /*3fe0*/  ISETP.GT.AND P2, PT, R68, 0x7, PT ;  /* 0x000000074400780c */ /* 0x000fc60003f44270 */
[----:B------:R-:W2:Y:S01]  /*3ff0*/  @P6 LDG.E.U8 R122, desc[UR18][R58.64] ;  /* 0x000000123a7a6981 */ /* 0x000ea2000c1e1100 */
[C---:B------:R-:W-:Y:S02]  /*4000*/  ISETP.GT.AND P6, PT, R68.reuse, 0x8, PT ;  /* 0x000000084400780c */ /* 0x040fe40003fc4270 */
[----:B------:R-:W-:Y:S02]  /*4010*/  ISETP.GT.AND P5, PT, R68, 0x5, PT ;  /* 0x000000054400780c */ /* 0x000fe40003fa4270 */
[----:B0-----:R-:W-:Y:S02]  /*4020*/  PRMT R65, RZ, 0x7610, R65 ;  /* 0x00007610ff417816 */ /* 0x001fe40000000041 */
[----:B-1----:R-:W-:Y:S02]  /*4030*/  PRMT R62, RZ, 0x7610, R62 ;  /* 0x00007610ff3e7816 */ /* 0x002fe4000000003e */
[----:B----4-:R-:W-:Y:S02]  /*4040*/  PRMT R61, RZ, 0x7610, R61 ;  /* 0x00007610ff3d7816 */ /* 0x010fe4000000003d */
[----:B------:R0:W4:Y:S01]  /*4050*/  @P4 LDG.E.U8 R65, desc[UR18][R54.64] ;  /* 0x0000001236414981 */ /* 0x000122000c1e1100 */
[----:B------:R-:W-:-:S02]  /*4060*/  PRMT R124, RZ, 0x7610, R124 ;  /* 0x00007610ff7c7816 */ /* 0x000fc4000000007c */
[C---:B------:R-:W-:Y:S01]  /*4070*/  ISETP.GT.AND P4, PT, R68.reuse, 0xa, PT ;  /* 0x0000000a4400780c */ /* 0x040fe20003f84270 */
[----:B------:R1:W2:Y:S01]  /*4080*/  @P2 LDG.E.U8 R62, desc[UR18][R52.64] ;  /* 0x00000012343e2981 */ /* 0x0002a2000c1e1100 */
[----:B------:R-:W-:-:S03]  /*4090*/  ISETP.GT.AND P2, PT, R68, 0xb, PT ;  /* 0x0000000b4400780c */ /* 0x000fc60003f44270 */
[----:B------:R-:W2:Y:S01]  /*40a0*/  @P6 LDG.E.U8 R61, desc[UR18][R50.64] ;  /* 0x00000012323d6981 */ /* 0x000ea2000c1e1100 */
[C---:B------:R-:W-:Y:S02]  /*40b0*/  ISETP.GT.AND P6, PT, R68.reuse, 0xc, PT ;  /* 0x0000000c4400780c */ /* 0x040fe40003fc4270 */
[----:B0-----:R-:W-:Y:S01]  /*40c0*/  PRMT R55, RZ, 0x7610, R55 ;  /* 0x00007610ff377816 */ /* 0x001fe20000000037 */
[----:B------:R0:W3:Y:S01]  /*40d0*/  @P5 LDG.E.U8 R124, desc[UR18][R56.64] ;  /* 0x00000012387c5981 */ /* 0x0000e2000c1e1100 */
[----:B------:R-:W-:Y:S02]  /*40e0*/  ISETP.GT.AND P5, PT, R68, 0x9, PT ;  /* 0x000000094400780c */ /* 0x000fe40003fa4270 */
[----:B-1----:R-:W-:Y:S02]  /*40f0*/  PRMT R52, RZ, 0x7610, R52 ;  /* 0x00007610ff347816 */ /* 0x002fe40000000034 */
[----:B------:R-:W-:Y:S01]  /*4100*/  PRMT R58, RZ, 0x7610, R58 ;  /* 0x00007610ff3a7816 */ /* 0x000fe2000000003a */
[----:B------:R1:W3:Y:S01]  /*4110*/  @P2 LDG.E.U8 R55, desc[UR18][R44.64] ;  /* 0x000000122c372981 */ /* 0x0002e2000c1e1100 */
[----:B0-----:R-:W-:-:S03]  /*4120*/  PRMT R57, RZ, 0x7610, R57 ;  /* 0x00007610ff397816 */ /* 0x001fc60000000039 */
[----:B------:R-:W3:Y:S01]  /*4130*/  @P6 LDG.E.U8 R52, desc[UR18][R42.64] ;  /* 0x000000122a346981 */ /* 0x000ee2000c1e1100 */
[C---:B------:R-:W-:Y:S02]  /*4140*/  ISETP.GT.AND P2, PT, R68.reuse, 0xf, PT ;  /* 0x0000000f4400780c */ /* 0x040fe40003f44270 */
[C---:B------:R-:W-:Y:S01]  /*4150*/  ISETP.GT.AND P6, PT, R68.reuse, 0x10, PT ;  /* 0x000000104400780c */ /* 0x040fe20003fc4270 */
[----:B------:R0:W3:Y:S04]  /*4160*/  @P5 LDG.E.U8 R58, desc[UR18][R48.64] ;  /* 0x00000012303a5981 */ /* 0x0000e8000c1e1100 */
[----:B------:R0:W3:Y:S01]  /*4170*/  @P4 LDG.E.U8 R57, desc[UR18][R46.64] ;  /* 0x000000122e394981 */ /* 0x0000e2000c1e1100 */
[C---:B------:R-:W-:Y:S02]  /*4180*/  ISETP.GT.AND P4, PT, R68.reuse, 0xe, PT ;  /* 0x0000000e4400780c */ /* 0x040fe40003f84270 */
[----:B------:R-:W-:-:S02]  /*4190*/  ISETP.GT.AND P5, PT, R68, 0xd, PT ;  /* 0x0000000d4400780c */ /* 0x000fc40003fa4270 */
[----:B-1----:R-:W-:Y:S02]  /*41a0*/  PRMT R45, RZ, 0x7610, R45 ;  /* 0x00007610ff2d7816 */ /* 0x002fe4000000002d */
[----:B0-----:R-:W-:Y:S02]  /*41b0*/  PRMT R49, RZ, 0x7610, R49 ;  /* 0x00007610ff317816 */ /* 0x001fe40000000031 */
[----:B------:R-:W-:Y:S02]  /*41c0*/  PRMT R46, RZ, 0x7610, R46 ;  /* 0x00007610ff2e7816 */ /* 0x000fe4000000002e */
[----:B------:R-:W3:Y:S01]  /*41d0*/  @P6 LDG.E.U8 R45, desc[UR18][R34.64] ;  /* 0x00000012222d6981 */ /* 0x000ee2000c1e1100 */
[----:B------:R-:W-:-:S03]  /*41e0*/  PRMT R50, RZ, 0x7610, R50 ;  /* 0x00007610ff327816 */ /* 0x000fc60000000032 */
[----:B------:R0:W4:Y:S01]  /*41f0*/  @P4 LDG.E.U8 R49, desc[UR18][R38.64] ;  /* 0x0000001226314981 */ /* 0x000122000c1e1100 */
[----:B------:R-:W-:-:S03]  /*4200*/  ISETP.GT.AND P4, PT, R68, 0x12, PT ;  /* 0x000000124400780c */ /* 0x000fc60003f84270 */
[----:B------:R1:W4:Y:S01]  /*4210*/  @P2 LDG.E.U8 R46, desc[UR18][R36.64] ;  /* 0x00000012242e2981 */ /* 0x000322000c1e1100 */
[C---:B------:R-:W-:Y:S02]  /*4220*/  ISETP.GT.AND P2, PT, R68.reuse, 0x13, PT ;  /* 0x000000134400780c */ /* 0x040fe40003f44270 */
[C---:B------:R-:W-:Y:S01]  /*4230*/  ISETP.GT.AND P6, PT, R68.reuse, 0x14, PT ;  /* 0x000000144400780c */ /* 0x040fe20003fc4270 */
[----:B------:R1:W4:Y:S01]  /*4240*/  @P5 LDG.E.U8 R50, desc[UR18][R40.64] ;  /* 0x0000001228325981 */ /* 0x000322000c1e1100 */
[----:B------:R-:W-:Y:S02]  /*4250*/  ISETP.GT.AND P5, PT, R68, 0x11, PT ;  /* 0x000000114400780c */ /* 0x000fe40003fa4270 */
[----:B0-----:R-:W-:Y:S02]  /*4260*/  PRMT R39, RZ, 0x7610, R39 ;  /* 0x00007610ff277816 */ /* 0x001fe40000000027 */
[----:B-1----:R-:W-:Y:S02]  /*4270*/  PRMT R36, RZ, 0x7610, R36 ;  /* 0x00007610ff247816 */ /* 0x002fe40000000024 */
[----:B------:R-:W-:-:S03]  /*4280*/  PRMT R41, RZ, 0x7610, R41 ;  /* 0x00007610ff297816 */ /* 0x000fc60000000029 */
[----:B------:R0:W4:Y:S01]  /*4290*/  @P2 LDG.E.U8 R39, desc[UR18][R28.64] ;  /* 0x000000121c272981 */ /* 0x000122000c1e1100 */
[----:B------:R-:W-:Y:S02]  /*42a0*/  PRMT R42, RZ, 0x7610, R42 ;  /* 0x00007610ff2a7816 */ /* 0x000fe4000000002a */
[C---:B------:R-:W-:Y:S01]  /*42b0*/  ISETP.GT.AND P2, PT, R68.reuse, 0x17, PT ;  /* 0x000000174400780c */ /* 0x040fe20003f44270 */
[----:B------:R-:W4:Y:S01]  /*42c0*/  @P6 LDG.E.U8 R36, desc[UR18][R26.64] ;  /* 0x000000121a246981 */ /* 0x000f22000c1e1100 */
[----:B------:R-:W-:-:S03]  /*42d0*/  ISETP.GT.AND P6, PT, R68, 0x18, PT ;  /* 0x000000184400780c */ /* 0x000fc60003fc4270 */
[----:B------:R1:W4:Y:S01]  /*42e0*/  @P4 LDG.E.U8 R41, desc[UR18][R30.64] ;  /* 0x000000121e294981 */ /* 0x000322000c1e1100 */
[----:B------:R-:W-:-:S03]  /*42f0*/  ISETP.GT.AND P4, PT, R68, 0x16, PT ;  /* 0x000000164400780c */ /* 0x000fc60003f84270 */
[----:B------:R1:W4:Y:S01]  /*4300*/  @P5 LDG.E.U8 R42, desc[UR18][R32.64] ;  /* 0x00000012202a5981 */ /* 0x000322000c1e1100 */
[----:B------:R-:W-:Y:S02]  /*4310*/  ISETP.GT.AND P5, PT, R68, 0x15, PT ;  /* 0x000000154400780c */ /* 0x000fe40003fa4270 */
[----:B0-----:R-:W-:Y:S02]  /*4320*/  PRMT R29, RZ, 0x7610, R29 ;  /* 0x00007610ff1d7816 */ /* 0x001fe4000000001d */
[----:B-1----:R-:W-:Y:S02]  /*4330*/  PRMT R30, RZ, 0x7610, R30 ;  /* 0x00007610ff1e7816 */ /* 0x002fe4000000001e */
[----:B------:R-:W-:Y:S02]  /*4340*/  PRMT R34, RZ, 0x7610, R34 ;  /* 0x00007610ff227816 */ /* 0x000fe40000000022 */
[----:B------:R-:W4:Y:S01]  /*4350*/  @P6 LDG.E.U8 R29, desc[UR18][R18.64] ;  /* 0x00000012121d6981 */ /* 0x000f22000c1e1100 */
[----:B------:R-:W-:-:S03]  /*4360*/  PRMT R33, RZ, 0x7610, R33 ;  /* 0x00007610ff217816 */ /* 0x000fc60000000021 */
[----:B------:R0:W5:Y:S01]  /*4370*/  @P2 LDG.E.U8 R30, desc[UR18][R20.64] ;  /* 0x00000012141e2981 */ /* 0x000162000c1e1100 */
[----:B------:R-:W-:-:S03]  /*4380*/  ISETP.GT.AND P2, PT, R68, 0x1b, PT ;  /* 0x0000001b4400780c */ /* 0x000fc60003f44270 */
[----:B------:R1:W5:Y:S01]  /*4390*/  @P4 LDG.E.U8 R33, desc[UR18][R22.64] ;  /* 0x0000001216214981 */ /* 0x000362000c1e1100 */
[C---:B------:R-:W-:Y:S02]  /*43a0*/  ISETP.GT.AND P4, PT, R68.reuse, 0x1a, PT ;  /* 0x0000001a4400780c */ /* 0x040fe40003f84270 */
[C---:B------:R-:W-:Y:S01]  /*43b0*/  ISETP.GT.AND P6, PT, R68.reuse, 0x1c, PT ;  /* 0x0000001c4400780c */ /* 0x040fe20003fc4270 */
[----:B------:R1:W5:Y:S01]  /*43c0*/  @P5 LDG.E.U8 R34, desc[UR18][R24.64] ;  /* 0x0000001218225981 */ /* 0x000362000c1e1100 */
[----:B------:R-:W-:Y:S02]  /*43d0*/  ISETP.GT.AND P5, PT, R68, 0x19, PT ;  /* 0x000000194400780c */ /* 0x000fe40003fa4270 */
[----:B0-----:R-:W-:Y:S02]  /*43e0*/  PRMT R20, RZ, 0x7610, R20 ;  /* 0x00007610ff147816 */ /* 0x001fe40000000014 */
[----:B-1----:R-:W-:Y:S02]  /*43f0*/  PRMT R23, RZ, 0x7610, R23 ;  /* 0x00007610ff177816 */ /* 0x002fe40000000017 */
[----:B------:R-:W-:-:S04]  /*4400*/  PRMT R25, RZ, 0x7610, R25 ;  /* 0x00007610ff197816 */ /* 0x000fc80000000019 */
[----:B------:R-:W5:Y:S01]  /*4410*/  @P2 LDG.E.U8 R23, desc[UR18][R12.64] ;  /* 0x000000120c172981 */ /* 0x000f62000c1e1100 */
[----:B------:R-:W-:Y:S02]  /*4420*/  PRMT R26, RZ, 0x7610, R26 ;  /* 0x00007610ff1a7816 */ /* 0x000fe4000000001a */
[C---:B------:R-:W-:Y:S01]  /*4430*/  ISETP.GT.AND P2, PT, R68.reuse, 0x1f, PT ;  /* 0x0000001f4400780c */ /* 0x040fe20003f44270 */
[----:B------:R0:W5:Y:S01]  /*4440*/  @P4 LDG.E.U8 R25, desc[UR18][R14.64] ;  /* 0x000000120e194981 */ /* 0x000162000c1e1100 */
[----:B------:R-:W-:-:S03]  /*4450*/  ISETP.GT.AND P4, PT, R68, 0x1e, PT ;  /* 0x0000001e4400780c */ /* 0x000fc60003f84270 */
[----:B------:R-:W5:Y:S01]  /*4460*/  @P6 LDG.E.U8 R20, desc[UR18][R10.64] ;  /* 0x000000120a146981 */ /* 0x000f62000c1e1100 */
[----:B------:R-:W-:-:S03]  /*4470*/  ISETP.GT.AND P6, PT, R68, RZ, PT ;  /* 0x000000ff4400720c */ /* 0x000fc60003fc4270 */
[----:B------:R1:W5:Y:S01]  /*4480*/  @P5 LDG.E.U8 R26, desc[UR18][R16.64] ;  /* 0x00000012101a5981 */ /* 0x000362000c1e1100 */
[----:B0-----:R-:W-:Y:S02]  /*4490*/  PRMT R14, RZ, 0x7610, R14 ;  /* 0x00007610ff0e7816 */ /* 0x001fe4000000000e */
[----:B------:R-:W-:Y:S02]  /*44a0*/  PRMT R13, RZ, 0x7610, R13 ;  /* 0x00007610ff0d7816 */ /* 0x000fe4000000000d */
[----:B-1----:R-:W-:Y:S02]  /*44b0*/  PRMT R17, RZ, 0x7610, R17 ;  /* 0x00007610ff117816 */ /* 0x002fe40000000011 */
[----:B------:R0:W5:Y:S01]  /*44c0*/  @P2 LDG.E.U8 R14, desc[UR18][R4.64] ;  /* 0x00000012040e2981 */ /* 0x000162000c1e1100 */
[----:B------:R-:W-:-:S03]  /*44d0*/  ISETP.GT.AND P5, PT, R68, 0x1d, PT ;  /* 0x0000001d4400780c */ /* 0x000fc60003fa4270 */
[----:B------:R1:W5:Y:S01]  /*44e0*/  @P4 LDG.E.U8 R17, desc[UR18][R6.64] ;  /* 0x0000001206114981 */ /* 0x000362000c1e1100 */
[C---:B------:R-:W-:Y:S01]  /*44f0*/  IADD3 R74, P4, PT, R231.reuse, R74, RZ ;  /* 0x0000004ae74a7210 */ /* 0x040fe20007f9e0ff */
[----:B0-----:R-:W-:Y:S02]  /*4500*/  @P6 IMAD.MOV.U32 R4, RZ, RZ, R112 ;  /* 0x000000ffff046224 */ /* 0x001fe400078e0070 */
[----:B------:R-:W-:Y:S01]  /*4510*/  @P6 IMAD.MOV.U32 R5, RZ, RZ, R114 ;  /* 0x000000ffff056224 */ /* 0x000fe200078e0072 */
[C---:B------:R-:W-:Y:S01]  /*4520*/  IADD3 R80, P2, PT, R231.reuse, R80, RZ ;  /* 0x00000050e7507210 */ /* 0x040fe20007f5e0ff */
[----:B------:R-:W-:Y:S01]  /*4530*/  IMAD.X R181, R116, 0x1, R181, P4 ;  /* 0x0000000174b57824 */ /* 0x000fe200020e06b5 */
[C---:B------:R-:W-:Y:S02]  /*4540*/  IADD3 R78, P4, PT, R231.reuse, R78, RZ ;  /* 0x0000004ee74e7210 */ /* 0x040fe40007f9e0ff */
[----:B------:R0:W5:Y:S01]  /*4550*/  @P6 LDG.E.U8 R13, desc[UR18][R4.64] ;  /* 0x00000012040d6981 */ /* 0x000162000c1e1100 */
[----:B------:R-:W-:-:S02]  /*4560*/  IADD3 R76, P6, PT, R231, R76, RZ ;  /* 0x0000004ce74c7210 */ /* 0x000fc40007fde0ff */
[----:B------:R-:W-:Y:S01]  /*4570*/  PRMT R18, RZ, 0x7610, R18 ;  /* 0x00007610ff127816 */ /* 0x000fe20000000012 */
[C---:B------:R-:W-:Y:S01]  /*4580*/  IMAD.X R185, R116.reuse, 0x1, R185, P4 ;  /* 0x0000000174b97824 */ /* 0x040fe200020e06b9 */
[C---:B------:R-:W-:Y:S01]  /*4590*/  IADD3 R84, P4, PT, R231.reuse, R84, RZ ;  /* 0x00000054e7547210 */ /* 0x040fe20007f9e0ff */
[C---:B------:R-:W-:Y:S01]  /*45a0*/  IMAD.X R183, R116.reuse, 0x1, R183, P6 ;  /* 0x0000000174b77824 */ /* 0x040fe200030e06b7 */
[C---:B------:R-:W-:Y:S01]  /*45b0*/  IADD3 R202, P6, PT, R231.reuse, R202, RZ ;  /* 0x000000cae7ca7210 */ /* 0x040fe20007fde0ff */
[C---:B------:R-:W-:Y:S01]  /*45c0*/  IMAD.X R187, R116.reuse, 0x1, R187, P2 ;  /* 0x0000000174bb7824 */ /* 0x040fe200010e06bb */
[C---:B------:R-:W-:Y:S01]  /*45d0*/  IADD3 R82, P2, PT, R231.reuse, R82, RZ ;  /* 0x00000052e7527210 */ /* 0x040fe20007f5e0ff */
[----:B------:R0:W5:Y:S01]  /*45e0*/  @P5 LDG.E.U8 R18, desc[UR18][R8.64] ;  /* 0x0000001208125981 */ /* 0x000162000c1e1100 */
[C---:B------:R-:W-:Y:S01]  /*45f0*/  IMAD.X R195, R116.reuse, 0x1, R195, P4 ;  /* 0x0000000174c37824 */ /* 0x040fe200020e06c3 */
[----:B------:R-:W-:Y:S01]  /*4600*/  BAR.SYNC.DEFER_BLOCKING 0x0 ;  /* 0x0000000000007b1d */ /* 0x000fe20000010000 */
[C---:B------:R-:W-:Y:S01]  /*4610*/  IMAD.X R203, R116.reuse, 0x1, R203, P6 ;  /* 0x0000000174cb7824 */ /* 0x040fe200030e06cb */
[C---:B------:R-:W-:Y:S01]  /*4620*/  IADD3 R88, P6, PT, R231.reuse, R88, RZ ;  /* 0x00000058e7587210 */ /* 0x040fe20007fde0ff */
[----:B------:R-:W-:Y:S01]  /*4630*/  IMAD.X R201, R116, 0x1, R201, P2 ;  /* 0x0000000174c97824 */ /* 0x000fe200010e06c9 */
[----:B------:R-:W-:-:S02]  /*4640*/  IADD3 R86, P2, PT, R231, R86, RZ ;  /* 0x00000056e7567210 */ /* 0x000fc40007f5e0ff */
[C---:B------:R-:W-:Y:S02]  /*4650*/  IADD3 R90, P4, PT, R231.reuse, R90, RZ ;  /* 0x0000005ae75a7210 */ /* 0x040fe40007f9e0ff */
[----:B------:R-:W-:Y:S01]  /*4660*/  ISETP.GE.AND P5, PT, R72, R68, PT ;  /* 0x000000444800720c */ /* 0x000fe20003fa6270 */
[C---:B------:R-:W-:Y:S01]  /*4670*/  IMAD.X R193, R116.reuse, 0x1, R193, P6 ;  /* 0x0000000174c17824 */ /* 0x040fe200030e06c1 */
[C---:B------:R-:W-:Y:S01]  /*4680*/  IADD3 R92, P6, PT, R231.reuse, R92, RZ ;  /* 0x0000005ce75c7210 */ /* 0x040fe20007fde0ff */
        /* <DEDUP_REMOVED lines=8> */
[----:B------:R-:W-:Y:S01]  /*4710*/  IMAD.X R209, R116, 0x1, R209, P2 ;  /* 0x0000000174d17824 */ /* 0x000fe200010e06d1 */
[----:B------:R-:W-:Y:S01]  /*4720*/  IADD3 R102, P2, PT, R231, R102, RZ ;  /* 0x00000066e7667210 */ /* 0x000fe20007f5e0ff */
[----:B------:R-:W-:Y:S01]  /*4730*/  @!P5 IMAD.MOV.U32 R180, RZ, RZ, R74 ;  /* 0x000000ffffb4d224 */ /* 0x000fe200078e004a */
[----:B------:R-:W-:Y:S01]  /*4740*/  PRMT R11, RZ, 0x7610, R11 ;  /* 0x00007610ff0b7816 */ /* 0x000fe2000000000b */
[----:B------:R-:W-:Y:S01]  /*4750*/  @!P5 IMAD.MOV.U32 R184, RZ, RZ, R78 ;  /* 0x000000ffffb8d224 */ /* 0x000fe200078e004e */
[----:B-1----:R-:W-:Y:S01]  /*4760*/  PRMT R7, RZ, 0x7610, R7 ;  /* 0x00007610ff077816 */ /* 0x002fe20000000007 */
[----:B------:R-:W-:Y:S01]  /*4770*/  @!P5 IMAD.MOV.U32 R200, RZ, RZ, R82 ;  /* 0x000000ffffc8d224 */ /* 0x000fe200078e0052 */
[----:B0-----:R-:W-:Y:S01]  /*4780*/  PRMT R5, RZ, 0x7610, R5 ;  /* 0x00007610ff057816 */ /* 0x001fe20000000005 */
[----:B------:R-:W-:Y:S01]  /*4790*/  @!P5 IMAD.MOV.U32 R198, RZ, RZ, R90 ;  /* 0x000000ffffc6d224 */ /* 0x000fe200078e005a */
[----:B------:R-:W-:Y:S01]  /*47a0*/  PRMT R9, RZ, 0x7610, R9 ;  /* 0x00007610ff097816 */ /* 0x000fe20000000009 */
[----:B------:R-:W-:Y:S01]  /*47b0*/  @!P5 IMAD.MOV.U32 R196, RZ, RZ, R92 ;  /* 0x000000ffffc4d224 */ /* 0x000fe200078e005c */
[----:B------:R-:W-:Y:S01]  /*47c0*/  PRMT R15, RZ, 0x7610, R15 ;  /* 0x00007610ff0f7816 */ /* 0x000fe2000000000f */
[----:B------:R-:W-:Y:S01]  /*47d0*/  @!P5 IMAD.MOV.U32 R210, RZ, RZ, R94 ;  /* 0x000000ffffd2d224 */ /* 0x000fe200078e005e */
[----:B------:R-:W-:Y:S01]  /*47e0*/  PRMT R19, RZ, 0x7610, R19 ;  /* 0x00007610ff137816 */ /* 0x000fe20000000013 */
[----:B------:R-:W-:Y:S01]  /*47f0*/  @!P5 IMAD.MOV.U32 R208, RZ, RZ, R100 ;  /* 0x000000ffffd0d224 */ /* 0x000fe200078e0064 */
[----:B------:R-:W-:-:S02]  /*4800*/  PRMT R21, RZ, 0x7610, R21 ;  /* 0x00007610ff157816 */ /* 0x000fc40000000015 */
[----:B------:R-:W-:Y:S01]  /*4810*/  PRMT R27, RZ, 0x7610, R27 ;  /* 0x00007610ff1b7816 */ /* 0x000fe2000000001b */
[----:B------:R-:W-:Y:S01]  /*4820*/  @!P5 IMAD.MOV.U32 R182, RZ, RZ, R76 ;  /* 0x000000ffffb6d224 */ /* 0x000fe200078e004c */
        /* <DEDUP_REMOVED lines=9> */
[C---:B------:R-:W-:Y:S01]  /*48c0*/  IMAD.X R189, R116.reuse, 0x1, R189, P6 ;  /* 0x0000000174bd7824 */ /* 0x040fe200030e06bd */
[----:B------:R-:W-:Y:S01]  /*48d0*/  PRMT R16, RZ, 0x7610, R16 ;  /* 0x00007610ff107816 */ /* 0x000fe20000000010 */
[C---:B------:R-:W-:Y:S01]  /*48e0*/  IMAD.X R207, R116.reuse, 0x1, R207, P4 ;  /* 0x0000000174cf7824 */ /* 0x040fe200020e06cf */
[----:B------:R-:W-:Y:S01]  /*48f0*/  PRMT R22, RZ, 0x7610, R22 ;  /* 0x00007610ff167816 */ /* 0x000fe20000000016 */
[----:B------:R-:W-:Y:S01]  /*4900*/  IMAD.X R205, R116, 0x1, R205, P2 ;  /* 0x0000000174cd7824 */ /* 0x000fe200010e06cd */
[----:B------:R-:W-:Y:S01]  /*4910*/  PRMT R24, RZ, 0x7610, R24 ;  /* 0x00007610ff187816 */ /* 0x000fe20000000018 */
[----:B------:R-:W-:Y:S01]  /*4920*/  @!P5 IMAD.MOV.U32 R188, RZ, RZ, R98 ;  /* 0x000000ffffbcd224 */ /* 0x000fe200078e0062 */
[----:B------:R-:W5:Y:S01]  /*4930*/  @!P5 LDG.E.U8 R11, desc[UR18][R180.64] ;  /* 0x00000012b40bd981 */ /* 0x000f62000c1e1100 */
[----:B------:R-:W-:-:S02]  /*4940*/  @!P5 IMAD.MOV.U32 R206, RZ, RZ, R96 ;  /* 0x000000ffffced224 */ /* 0x000fc400078e0060 */
[----:B------:R-:W-:Y:S01]  /*4950*/  @!P5 IMAD.MOV.U32 R204, RZ, RZ, R102 ;  /* 0x000000ffffccd224 */ /* 0x000fe200078e0066 */
[----:B------:R-:W5:Y:S04]  /*4960*/  @!P5 LDG.E.U8 R7, desc[UR18][R184.64] ;  /* 0x00000012b807d981 */ /* 0x000f68000c1e1100 */
        /* <DEDUP_REMOVED lines=14> */
[----:B--2---:R0:W-:Y:S01]  /*4a50*/  STS.U8 [R66+UR16+0x1400], R61 ;  /* 0x0014003d42007988 */ /* 0x0041e20008000010 */
[----:B------:R-:W-:-:S03]  /*4a60*/  ULEA UR13, UR15, UR16, 0x3 ;  /* 0x000000100f0d7291 */ /* 0x000fc6000f8e18ff */
[----:B---3--:R0:W-:Y:S01]  /*4a70*/  STS.U8 [R66+UR16+0x1800], R45 ;  /* 0x0018002d42007988 */ /* 0x0081e20008000010 */
[----:B------:R-:W-:Y:S01]  /*4a80*/  UIADD3 UR13, UPT, UPT, UR13, 0x3000, URZ ;  /* 0x000030000d0d7890 */ /* 0x000fe2000fffe0ff */
[----:B------:R-:W-:Y:S02]  /*4a90*/  UMOV UR4, UR5 ;  /* 0x0000000500047c82 */ /* 0x000fe40008000000 */
[----:B----4-:R0:W-:Y:S04]  /*4aa0*/  STS.U8 [R66+UR16+0x1c00], R29 ;  /* 0x001c001d42007988 */ /* 0x0101e80008000010 */
[----:B-----5:R0:W-:Y:S04]  /*4ab0*/  STS.U8 [R66+UR16+0x1000], R13 ;  /* 0x0010000d42007988 */ /* 0x0201e80008000010 */
        /* <DEDUP_REMOVED lines=44> */
[----:B------:R1:W-:Y:S06]  /*4d80*/  MEMBAR.ALL.CTA ;  /* 0x0000000000007992 */ /* 0x0003ec0000008000 */
[----:B-1----:R-:W1:Y:S02]  /*4d90*/  FENCE.VIEW.ASYNC.S ;  /* 0x00000000000073c6 */ /* 0x002e640000000000 */
[----:B-1----:R-:W-:Y:S06]  /*4da0*/  BAR.SYNC.DEFER_BLOCKING 0x0 ;  /* 0x0000000000007b1d */ /* 0x002fec0000010000 */
[----:B------:R-:W-:Y:S05]  /*4db0*/  @P0 BRA `(.L_x_9) ;  /* 0x00000000002c0947 */ /* 0x000fea0003800000 */
[----:B------:R-:W-:Y:S01]  /*4dc0*/  UMOV UR6, UR13 ;  /* 0x0000000d00067c82 */ /* 0x000fe20008000000 */
[----:B------:R-:W-:Y:S01]  /*4dd0*/  UMOV UR7, URZ ;  /* 0x000000ff00077c82 */ /* 0x000fe20008000000 */
[----:B------:R-:W-:Y:S01]  /*4de0*/  UMOV UR9, 0x40004040 ;  /* 0x4000404000097882 */ /* 0x000fe20000000000 */
[----:B------:R-:W-:Y:S01]  /*4df0*/  UMOV UR10, UR14 ;  /* 0x0000000e000a7c82 */ /* 0x000fe20008000000 */
[----:B------:R-:W-:Y:S01]  /*4e00*/  UMOV UR11, 0xc0004010 ;  /* 0xc0004010000b7882 */ /* 0x000fe20000000000 */
[----:B------:R-:W-:Y:S01]  /*4e10*/  UMOV UR22, 0x0 ;  /* 0x0000000000167882 */ /* 0x000fe20000000000 */
[----:B------:R-:W-:Y:S01]  /*4e20*/  UMOV UR23, 0x8108490 ;  /* 0x0810849000177882 */ /* 0x000fe20000000000 */
[----:B------:R-:W-:Y:S01]  /*4e30*/  UMOV UR5, UR6 ;  /* 0x0000000600057c82 */ /* 0x000fe20008000000 */
[----:B------:R1:W-:Y:S01]  /*4e40*/  UTCQMMA gdesc[UR8], gdesc[UR10], tmem[UR17], tmem[UR22], idesc[UR23], UPT ;  /* 0x00ff160a080075ea */ /* 0x0003e2000b800311 */
[----:B------:R1:W-:Y:S01]  /*4e50*/  UTCBAR [UR5], URZ ;  /* 0x000000ff050073e9 */ /* 0x0003e200080000ff */
[----:B------:R-:W-:-:S02]  /*4e60*/  NOP ;  /* 0x0000000000007918 */ /* 0x000fc40000000000 */
.L_x_9:
[----:B------:R-:W-:Y:S01]  /*4e70*/  VIADD R118, R118, 0xffffffff ;  /* 0xffffffff76767836 */ /* 0x000fe20000000000 */
[----:B------:R-:W-:Y:S01]  /*4e80*/  UIADD3 UR15, UPT, UPT, UR15, 0x1, URZ ;  /* 0x000000010f0f7890 */ /* 0x000fe2000fffe0ff */
[----:B------:R-:W-:Y:S01]  /*4e90*/  IADD3 R112, P4, PT, R110, R112, RZ ;  /* 0x000000706e707210 */ /* 0x000fe20007f9e0ff */
[----:B0-----:R-:W-:Y:S02]  /*4ea0*/  IMAD.U32 R4, RZ, RZ, UR4 ;  /* 0x00000004ff047e24 */ /* 0x001fe4000f8e00ff */
[----:B------:R-:W-:Y:S01]  /*4eb0*/  ISETP.NE.U32.AND P2, PT, R118, RZ, PT ;  /* 0x000000ff7600720c */ /* 0x000fe20003f45070 */
[----:B------:R-:W-:Y:S01]  /*4ec0*/  UISETP.GT.AND UP0, UPT, UR15, 0x1, UPT ;  /* 0x000000010f00788c */ /* 0x000fe2000bf04270 */
[----:B------:R-:W-:Y:S02]  /*4ed0*/  VIADD R68, R68, 0xffffffe0 ;  /* 0xffffffe044447836 */ /* 0x000fe40000000000 */
[----:B------:R-:W-:Y:S01]  /*4ee0*/  IMAD.X R114, R229, 0x1, R114, P4 ;  /* 0x00000001e5727824 */ /* 0x000fe200020e0672 */
[----:B-1----:R-:W-:-:S02]  /*4ef0*/  USEL UR5, URZ, 0x1, !UP0 ;  /* 0x00000001ff057887 */ /* 0x002fc4000c000000 */
[----:B------:R-:W-:Y:S02]  /*4f00*/  USEL UR15, UR15, URZ, !UP0 ;  /* 0x000000ff0f0f7287 */ /* 0x000fe4000c000000 */
[----:B------:R-:W-:-:S04]  /*4f10*/  ULOP3.LUT UR5, UR4, UR5, URZ, 0x3c, !UPT ;  /* 0x0000000504057292 */ /* 0x000fc8000f8e3cff */
[----:B------:R-:W-:Y:S08]  /*4f20*/  @P2 BRA `(.L_x_10) ;  /* 0xffffffe800f82947 */ /* 0x000ff0000383ffff */
.L_x_7:
[----:B------:R-:W-:Y:S01]  /*4f30*/  ISETP.GE.AND P0, PT, R70, 0x20, PT ;  /* 0x000000204600780c */ /* 0x000fe20003f06270 */
[----:B------:R-:W0:Y:S01]  /*4f40*/  LDCU UR5, c[0x0][0x3b4] ;  /* 0x00007680ff0577ac */ /* 0x000e220008000800 */
[----:B------:R-:W1:Y:S01]  /*4f50*/  LDCU UR6, c[0x0][0x3b8] ;  /* 0x00007700ff0677ac */ /* 0x000e620008000800 */
[----:B------:R-:W2:Y:S10]  /*4f60*/  LDCU.128 UR8, c[0x0][0x390] ;  /* 0x00007200ff0877ac */ /* 0x000eb40008000c00 */
[----:B------:R-:W-:Y:S05]  /*4f70*/  @!P0 BRA `(.L_x_11) ;  /* 0x0000000000108947 */ /* 0x000fea0003800000 */
[----:B------:R-:W-:-:S06]  /*4f80*/  USHF.L.U32 UR4, UR4, 0x1f, URZ ;  /* 0x0000001f04047899 */ /* 0x000fcc00080006ff */
[----:B------:R-:W-:-:S04]  /*4f90*/  IMAD.U32 R4, RZ, RZ, UR4 ;  /* 0x00000004ff047e24 */ /* 0x000fc8000f8e00ff */
[----:B------:R-:W3:Y:S02]  /*4fa0*/  SYNCS.PHASECHK.TRANS64.TRYWAIT P0, [UR13], R4 ;  /* 0x00000004ff0075a7 */ /* 0x000ee4000800110d */
[----:B---3--:R-:W-:Y:S05]  /*4fb0*/  @!P0 BRA `(.L_x_12) ;  /* 0x0000002000748947 */ /* 0x008fea0003800000 */
.L_x_11:
[----:B------:R-:W-:Y:S01]  /*4fc0*/  BAR.SYNC.DEFER_BLOCKING 0x0 ;  /* 0x0000000000007b1d */ /* 0x000fe20000010000 */
[----:B------:R-:W-:Y:S02]  /*4fd0*/  LOP3.LUT R3, R0, 0xc0, R3, 0xf8, !PT ;  /* 0x000000c000037812 */ /* 0x000fe400078ef803 */
[C---:B--2---:R-:W-:Y:S01]  /*4fe0*/  ISETP.GE.AND P0, PT, R2.reuse, UR10, PT ;  /* 0x0000000a02007c0c */ /* 0x044fe2000bf06270 */
[----:B0-----:R-:W-:Y:S01]  /*4ff0*/  IMAD R2, R2, UR5, RZ ;  /* 0x0000000502027c24 */ /* 0x001fe2000f8e02ff */
[C---:B------:R-:W-:Y:S01]  /*5000*/  LOP3.LUT R0, R3.reuse, 0x1, RZ, 0xfc, !PT ;  /* 0x0000000103007812 */ /* 0x040fe200078efcff */
[C---:B-1----:R-:W-:Y:S01]  /*5010*/  IMAD R69, R3.reuse, UR6, RZ ;  /* 0x0000000603457c24 */ /* 0x042fe2000f8e02ff */
[----:B------:R-:W-:Y:S02]  /*5020*/  LOP3.LUT R68, R3, 0x2, RZ, 0xfc, !PT ;  /* 0x0000000203447812 */ /* 0x000fe400078efcff */
[----:B------:R-:W-:Y:S01]  /*5030*/  ISETP.LT.AND P2, PT, R0, UR11, !P0 ;  /* 0x0000000b00007c0c */ /* 0x000fe2000c741270 */
[----:B------:R-:W-:Y:S01]  /*5040*/  VIADD R71, R69, UR6 ;  /* 0x0000000645477c36 */ /* 0x000fe20008000000 */
[----:B------:R-:W-:-:S02]  /*5050*/  IADD3 R0, P5, PT, R2, UR8, RZ ;  /* 0x0000000802007c10 */ /* 0x000fc4000ffbe0ff */
[----:B------:R-:W-:Y:S01]  /*5060*/  ISETP.LT.AND P4, PT, R68, UR11, !P0 ;  /* 0x0000000b44007c0c */ /* 0x000fe2000c781270 */
[C---:B------:R-:W-:Y:S01]  /*5070*/  VIADD R73, R71.reuse, UR6 ;  /* 0x0000000647497c36 */ /* 0x040fe20008000000 */
[----:B------:R-:W-:Y:S02]  /*5080*/  LEA.HI.X.SX32 R2, R2, UR9, 0x1, P5 ;  /* 0x0000000902027c11 */ /* 0x000fe4000a8f0eff */
[----:B------:R-:W-:Y:S01]  /*5090*/  IADD3 R68, P6, PT, R71, R0, RZ ;  /* 0x0000000047447210 */ /* 0x000fe20007fde0ff */
[----:B------:R-:W-:Y:S01]  /*50a0*/  VIADD R75, R73, UR6 ;  /* 0x00000006494b7c36 */ /* 0x000fe20008000000 */
[C---:B------:R-:W-:Y:S02]  /*50b0*/  LOP3.LUT R92, R3.reuse, 0x4, RZ, 0xfc, !PT ;  /* 0x00000004035c7812 */ /* 0x040fe400078efcff */
[----:B------:R-:W-:Y:S01]  /*50c0*/  LOP3.LUT R94, R3, 0x3, RZ, 0xfc, !PT ;  /* 0x00000003035e7812 */ /* 0x000fe200078efcff */
[----:B------:R-:W-:Y:S01]  /*50d0*/  VIADD R77, R75, UR6 ;  /* 0x000000064b4d7c36 */ /* 0x000fe20008000000 */
[----:B------:R-:W0:Y:S02]  /*50e0*/  @!P3 SYNCS.CCTL.IV [UR16+0x3000] ;  /* 0x00300000ff00b9b1 */ /* 0x000e240008000010 */
[----:B0-----:R-:W-:Y:S01]  /*50f0*/  BAR.SYNC.DEFER_BLOCKING 0x0 ;  /* 0x0000000000007b1d */ /* 0x001fe20000010000 */
[----:B------:R-:W-:-:S04]  /*5100*/  VIADD R79, R77, UR6 ;  /* 0x000000064d4f7c36 */ /* 0x000fc80008000000 */
[----:B------:R-:W-:Y:S01]  /*5110*/  VIADD R81, R79, UR6 ;  /* 0x000000064f517c36 */ /* 0x000fe20008000000 */
[----:B------:R-:W0:Y:S03]  /*5120*/  LDTM.x64 R4, tmem[UR12] ;  /* 0x0000000c000479ee */ /* 0x000e260008340000 */
[----:B------:R-:W-:-:S04]  /*5130*/  VIADD R83, R81, UR6 ;  /* 0x0000000651537c36 */ /* 0x000fc80008000000 */
[----:B------:R-:W-:-:S04]  /*5140*/  VIADD R85, R83, UR6 ;  /* 0x0000000653557c36 */ /* 0x000fc80008000000 */
[----:B------:R-:W-:-:S04]  /*5150*/  VIADD R87, R85, UR6 ;  /* 0x0000000655577c36 */ /* 0x000fc80008000000 */
[----:B------:R-:W-:Y:S01]  /*5160*/  VIADD R89, R87, UR6 ;  /* 0x0000000657597c36 */ /* 0x000fe20008000000 */
[----:B------:R-:W1:Y:S01]  /*5170*/  @!P3 SYNCS.CCTL.IV [UR16+0x3008] ;  /* 0x00300800ff00b9b1 */ /* 0x000e620008000010 */
[----:B------:R-:W-:Y:S02]  /*5180*/  IADD3 R76, P3, PT, R79, R0, RZ ;  /* 0x000000004f4c7210 */ /* 0x000fe40007f7e0ff */
[----:B------:R-:W-:Y:S01]  /*5190*/  VIADD R91, R89, UR6 ;  /* 0x00000006595b7c36 */ /* 0x000fe20008000000 */
[----:B------:R-:W-:-:S03]  /*51a0*/  NOP ;  /* 0x0000000000007918 */ /* 0x000fc60000000000 */
[----:B------:R-:W-:Y:S01]  /*51b0*/  VIADD R93, R91, UR6 ;  /* 0x000000065b5d7c36 */ /* 0x000fe20008000000 */
[----:B0-----:R-:W-:Y:S02]  /*51c0*/  F2FP.SATFINITE.E5M2.F32.PACK_AB_MERGE_C R95, R5, R4, RZ ;  /* 0x00000004055f723e */ /* 0x001fe400048060ff */
[----:B------:R-:W-:Y:S02]  /*51d0*/  IADD3 R4, P5, PT, R69, R0, RZ ;  /* 0x0000000045047210 */ /* 0x000fe40007fbe0ff */
[----:B------:R-:W-:Y:S02]  /*51e0*/  PRMT R97, R95, 0x9910, RZ ;  /* 0x000099105f617816 */ /* 0x000fe400000000ff */
[----:B------:R-:W-:Y:S02]  /*51f0*/  LEA.HI.X.SX32 R5, R69, R2, 0x1, P5 ;  /* 0x0000000245057211 */ /* 0x000fe400028f0eff */
[----:B------:R-:W-:Y:S02]  /*5200*/  IADD3 R70, P5, PT, R73, R0, RZ ;  /* 0x0000000049467210 */ /* 0x000fe40007fbe0ff */
[----:B------:R-:W-:-:S02]  /*5210*/  LEA.HI.X.SX32 R69, R71, R2, 0x1, P6 ;  /* 0x0000000247457211 */ /* 0x000fc400030f0eff */
[----:B------:R-:W-:Y:S02]  /*5220*/  IADD3 R72, P6, PT, R75, R0, RZ ;  /* 0x000000004b487210 */ /* 0x000fe40007fde0ff */
[----:B------:R-:W-:Y:S02]  /*5230*/  LEA.HI.X.SX32 R71, R73, R2, 0x1, P5 ;  /* 0x0000000249477211 */ /* 0x000fe400028f0eff */
[----:B------:R-:W-:Y:S02]  /*5240*/  IADD3 R74, P5, PT, R77, R0, RZ ;  /* 0x000000004d4a7210 */ /* 0x000fe40007fbe0ff */
[-C--:B------:R-:W-:Y:S02]  /*5250*/  LEA.HI.X.SX32 R73, R75, R2.reuse, 0x1, P6 ;  /* 0x000000024b497211 */ /* 0x080fe400030f0eff */
[----:B------:R-:W-:Y:S02]  /*5260*/  LEA.HI.X.SX32 R75, R77, R2, 0x1, P5 ;  /* 0x000000024d4b7211 */ /* 0x000fe400028f0eff */
[----:B------:R-:W-:-:S02]  /*5270*/  IADD3 R78, P5, PT, R81, R0, RZ ;  /* 0x00000000514e7210 */ /* 0x000fc40007fbe0ff */
[----:B------:R-:W-:Y:S02]  /*5280*/  IADD3 R80, P6, PT, R83, R0, RZ ;  /* 0x0000000053507210 */ /* 0x000fe40007fde0ff */
[-C--:B------:R-:W-:Y:S02]  /*5290*/  LEA.HI.X.SX32 R77, R79, R2.reuse, 0x1, P3 ;  /* 0x000000024f4d7211 */ /* 0x080fe400018f0eff */
[----:B------:R-:W-:Y:S02]  /*52a0*/  LEA.HI.X.SX32 R79, R81, R2, 0x1, P5 ;  /* 0x00000002514f7211 */ /* 0x000fe400028f0eff */
[----:B------:R-:W-:Y:S02]  /*52b0*/  IADD3 R82, P3, PT, R85, R0, RZ ;  /* 0x0000000055527210 */ /* 0x000fe40007f7e0ff */
[----:B------:R-:W-:Y:S02]  /*52c0*/  ISETP.LT.AND P5, PT, R3, UR11, !P0 ;  /* 0x0000000b03007c0c */ /* 0x000fe4000c7a1270 */
[----:B------:R-:W-:-:S02]  /*52d0*/  LEA.HI.X.SX32 R81, R83, R2, 0x1, P6 ;  /* 0x0000000253517211 */ /* 0x000fc400030f0eff */
[----:B------:R-:W-:Y:S02]  /*52e0*/  IADD3 R84, P6, PT, R87, R0, RZ ;  /* 0x0000000057547210 */ /* 0x000fe40007fde0ff */
[----:B------:R-:W-:Y:S02]  /*52f0*/  LEA.HI.X.SX32 R83, R85, R2, 0x1, P3 ;  /* 0x0000000255537211 */ /* 0x000fe400018f0eff */
[----:B------:R-:W-:Y:S02]  /*5300*/  IADD3 R86, P3, PT, R89, R0, RZ ;  /* 0x0000000059567210 */ /* 0x000fe40007f7e0ff */
[----:B------:R-:W-:Y:S02]  /*5310*/  LEA.HI.X.SX32 R85, R87, R2, 0x1, P6 ;  /* 0x0000000257557211 */ /* 0x000fe400030f0eff */
[----:B------:R-:W-:Y:S01]  /*5320*/  IADD3 R88, P6, PT, R91, R0, RZ ;  /* 0x000000005b587210 */ /* 0x000fe20007fde0ff */
[----:B------:R0:W-:Y:S01]  /*5330*/  @P5 STG.E.U8 desc[UR18][R4.64], R95 ;  /* 0x0000005f04005986 */ /* 0x0001e2000c101112 */
[----:B------:R-:W-:-:S02]  /*5340*/  LEA.HI.X.SX32 R87, R89, R2, 0x1, P3 ;  /* 0x0000000259577211 */ /* 0x000fc400018f0eff */
[----:B------:R-:W-:Y:S02]  /*5350*/  IADD3 R90, P3, PT, R93, R0, RZ ;  /* 0x000000005d5a7210 */ /* 0x000fe40007f7e0ff */
[----:B------:R-:W-:Y:S02]  /*5360*/  F2FP.SATFINITE.E5M2.F32.PACK_AB_MERGE_C R7, R7, R6, RZ ;  /* 0x000000060707723e */ /* 0x000fe400048060ff */
[----:B------:R-:W-:Y:S02]  /*5370*/  LOP3.LUT R6, R3, 0x5, RZ, 0xfc, !PT ;  /* 0x0000000503067812 */ /* 0x000fe400078efcff */
[-C--:B------:R-:W-:Y:S02]  /*5380*/  LEA.HI.X.SX32 R89, R91, R2.reuse, 0x1, P6 ;  /* 0x000000025b597211 */ /* 0x080fe400030f0eff */
[C---:B------:R-:W-:Y:S01]  /*5390*/  LEA.HI.X.SX32 R91, R93.reuse, R2, 0x1, P3 ;  /* 0x000000025d5b7211 */ /* 0x040fe200018f0eff */
[----:B------:R-:W-:Y:S01]  /*53a0*/  VIADD R93, R93, UR6 ;  /* 0x000000065d5d7c36 */ /* 0x000fe20008000000 */
[----:B------:R-:W-:-:S02]  /*53b0*/  SHF.R.S32.HI R97, RZ, 0x8, R97 ;  /* 0x00000008ff617819 */ /* 0x000fc40000011461 */
[----:B------:R-:W-:Y:S02]  /*53c0*/  ISETP.LT.AND P3, PT, R92, UR11, !P0 ;  /* 0x0000000b5c007c0c */ /* 0x000fe4000c761270 */
[----:B------:R-:W-:Y:S01]  /*53d0*/  ISETP.LT.AND P5, PT, R6, UR11, !P0 ;  /* 0x0000000b06007c0c */ /* 0x000fe2000c7a1270 */
[----:B------:R-:W-:Y:S01]  /*53e0*/  @P2 STG.E.U8 desc[UR18][R68.64], R97 ;  /* 0x0000006144002986 */ /* 0x000fe2000c101112 */
[----:B------:R-:W-:Y:S02]  /*53f0*/  LOP3.LUT R6, R3, 0x6, RZ, 0xfc, !PT ;  /* 0x0000000603067812 */ /* 0x000fe400078efcff */
[----:B------:R-:W-:Y:S01]  /*5400*/  PRMT R92, R7, 0x9910, RZ ;  /* 0x00009910075c7816 */ /* 0x000fe200000000ff */
[----:B------:R2:W-:Y:S01]  /*5410*/  @P4 STG.E.U8 desc[UR18][R70.64], R7 ;  /* 0x0000000746004986 */ /* 0x0005e2000c101112 */
[----:B------:R-:W-:Y:S02]  /*5420*/  ISETP.LT.AND P6, PT, R94, UR11, !P0 ;  /* 0x0000000b5e007c0c */ /* 0x000fe4000c7c1270 */
[----:B------:R-:W-:Y:S01]  /*5430*/  ISETP.LT.AND P2, PT, R6, UR11, !P0 ;  /* 0x0000000b06007c0c */ /* 0x000fe2000c741270 */
[----:B------:R-:W-:Y:S01]  /*5440*/  IMAD.MOV.U32 R6, RZ, RZ, R92 ;  /* 0x000000ffff067224 */ /* 0x000fe200078e005c */
[----:B------:R-:W-:-:S02]  /*5450*/  F2FP.SATFINITE.E5M2.F32.PACK_AB_MERGE_C R9, R9, R8, RZ ;  /* 0x000000080909723e */ /* 0x000fc400048060ff */
[----:B0-----:R-:W-:Y:S02]  /*5460*/  LOP3.LUT R4, R3, 0x8, RZ, 0xfc, !PT ;  /* 0x0000000803047812 */ /* 0x001fe400078efcff */
[----:B------:R-:W-:Y:S02]  /*5470*/  SHF.R.S32.HI R5, RZ, 0x8, R6 ;  /* 0x00000008ff057819 */ /* 0x000fe40000011406 */
[----:B------:R-:W-:Y:S02]  /*5480*/  PRMT R6, R9, 0x9910, RZ ;  /* 0x0000991009067816 */ /* 0x000fe400000000ff */
[----:B------:R-:W-:Y:S01]  /*5490*/  F2FP.SATFINITE.E5M2.F32.PACK_AB_MERGE_C R11, R11, R10, RZ ;  /* 0x0000000a0b0b723e */ /* 0x000fe200048060ff */
[----:B------:R0:W-:Y:S01]  /*54a0*/  @P6 STG.E.U8 desc[UR18][R72.64], R5 ;  /* 0x0000000548006986 */ /* 0x0001e2000c101112 */
[----:B------:R-:W-:Y:S01]  /*54b0*/  ISETP.LT.AND P6, PT, R4, UR11, !P0 ;  /* 0x0000000b04007c0c */ /* 0x000fe2000c7c1270 */
[----:B------:R-:W-:Y:S01]  /*54c0*/  IMAD.MOV.U32 R4, RZ, RZ, R6 ;  /* 0x000000ffff047224 */ /* 0x000fe200078e0006 */
[C---:B------:R-:W-:Y:S01]  /*54d0*/  LOP3.LUT R6, R3.reuse, 0x9, RZ, 0xfc, !PT ;  /* 0x0000000903067812 */ /* 0x040fe200078efcff */
[----:B------:R3:W-:Y:S01]  /*54e0*/  @P3 STG.E.U8 desc[UR18][R74.64], R9 ;  /* 0x000000094a003986 */ /* 0x0007e2000c101112 */
[----:B------:R-:W-:-:S02]  /*54f0*/  LOP3.LUT R8, R3, 0x7, RZ, 0xfc, !PT ;  /* 0x0000000703087812 */ /* 0x000fc400078efcff */
[----:B------:R-:W-:Y:S02]  /*5500*/  ISETP.LT.AND P3, PT, R6, UR11, !P0 ;  /* 0x0000000b06007c0c */ /* 0x000fe4000c761270 */
[----:B--2---:R-:W-:Y:S02]  /*5510*/  SHF.R.S32.HI R7, RZ, 0x8, R4 ;  /* 0x00000008ff077819 */ /* 0x004fe40000011404 */
[----:B------:R-:W-:Y:S02]  /*5520*/  PRMT R6, R11, 0x9910, RZ ;  /* 0x000099100b067816 */ /* 0x000fe400000000ff */
[----:B------:R-:W-:Y:S01]  /*5530*/  ISETP.LT.AND P4, PT, R8, UR11, !P0 ;  /* 0x0000000b08007c0c */ /* 0x000fe2000c781270 */
[----:B------:R2:W-:Y:S01]  /*5540*/  @P5 STG.E.U8 desc[UR18][R76.64], R7 ;  /* 0x000000074c005986 */ /* 0x0005e2000c101112 */
[----:B------:R-:W-:Y:S01]  /*5550*/  LOP3.LUT R4, R3, 0xa, RZ, 0xfc, !PT ;  /* 0x0000000a03047812 */ /* 0x000fe200078efcff */
[----:B0-----:R-:W-:Y:S01]  /*5560*/  IMAD.MOV.U32 R5, RZ, RZ, R6 ;  /* 0x000000ffff057224 */ /* 0x001fe200078e0006 */
[----:B------:R-:W-:Y:S01]  /*5570*/  F2FP.SATFINITE.E5M2.F32.PACK_AB_MERGE_C R13, R13, R12, RZ ;  /* 0x0000000c0d0d723e */ /* 0x000fe200048060ff */
[----:B------:R0:W-:Y:S01]  /*5580*/  @P2 STG.E.U8 desc[UR18][R78.64], R11 ;  /* 0x0000000b4e002986 */ /* 0x0001e2000c101112 */
[----:B------:R-:W-:Y:S01]  /*5590*/  ISETP.LT.AND P5, PT, R4, UR11, !P0 ;  /* 0x0000000b04007c0c */ /* 0x000fe2000c7a1270 */
[----:B---3--:R-:W-:Y:S01]  /*55a0*/  VIADD R9, R93, UR6 ;  /* 0x000000065d097c36 */ /* 0x008fe20008000000 */
[----:B------:R-:W-:-:S02]  /*55b0*/  LOP3.LUT R4, R3, 0xb, RZ, 0xfc, !PT ;  /* 0x0000000b03047812 */ /* 0x000fc400078efcff */
[----:B------:R-:W-:Y:S02]  /*55c0*/  SHF.R.S32.HI R5, RZ, 0x8, R5 ;  /* 0x00000008ff057819 */ /* 0x000fe40000011405 */
[----:B------:R-:W-:Y:S02]  /*55d0*/  PRMT R6, R13, 0x9910, RZ ;  /* 0x000099100d067816 */ /* 0x000fe400000000ff */
[----:B------:R-:W-:Y:S01]  /*55e0*/  ISETP.LT.AND P2, PT, R4, UR11, !P0 ;  /* 0x0000000b04007c0c */ /* 0x000fe2000c741270 */
[----:B------:R-:W-:Y:S01]  /*55f0*/  @P4 STG.E.U8 desc[UR18][R80.64], R5 ;  /* 0x0000000550004986 */ /* 0x000fe2000c101112 */
[----:B------:R-:W-:Y:S01]  /*5600*/  LOP3.LUT R4, R3, 0xc, RZ, 0xfc, !PT ;  /* 0x0000000c03047812 */ /* 0x000fe200078efcff */
[----:B--2---:R-:W-:Y:S01]  /*5610*/  IMAD.MOV.U32 R7, RZ, RZ, R6 ;  /* 0x000000ffff077224 */ /* 0x004fe200078e0006 */
[----:B------:R-:W-:Y:S01]  /*5620*/  F2FP.SATFINITE.E5M2.F32.PACK_AB_MERGE_C R15, R15, R14, RZ ;  /* 0x0000000e0f0f723e */ /* 0x000fe200048060ff */
[----:B------:R2:W-:Y:S01]  /*5630*/  @P6 STG.E.U8 desc[UR18][R82.64], R13 ;  /* 0x0000000d52006986 */ /* 0x0005e2000c101112 */
[----:B------:R-:W-:-:S02]  /*5640*/  ISETP.LT.AND P4, PT, R4, UR11, !P0 ;  /* 0x0000000b04007c0c */ /* 0x000fc4000c781270 */
[C---:B------:R-:W-:Y:S02]  /*5650*/  LOP3.LUT R4, R3.reuse, 0xd, RZ, 0xfc, !PT ;  /* 0x0000000d03047812 */ /* 0x040fe400078efcff */
[----:B------:R-:W-:Y:S02]  /*5660*/  SHF.R.S32.HI R7, RZ, 0x8, R7 ;  /* 0x00000008ff077819 */ /* 0x000fe40000011407 */
[----:B------:R-:W-:Y:S02]  /*5670*/  ISETP.LT.AND P6, PT, R4, UR11, !P0 ;  /* 0x0000000b04007c0c */ /* 0x000fe4000c7c1270 */
[----:B------:R-:W-:Y:S01]  /*5680*/  LOP3.LUT R4, R3, 0xe, RZ, 0xfc, !PT ;  /* 0x0000000e03047812 */ /* 0x000fe200078efcff */
[----:B------:R3:W-:Y:S01]  /*5690*/  @P3 STG.E.U8 desc[UR18][R84.64], R7 ;  /* 0x0000000754003986 */ /* 0x0007e2000c101112 */
[----:B0-----:R-:W-:Y:S02]  /*56a0*/  PRMT R11, R15, 0x9910, RZ ;  /* 0x000099100f0b7816 */ /* 0x001fe400000000ff */
[----:B------:R-:W-:Y:S01]  /*56b0*/  ISETP.LT.AND P3, PT, R4, UR11, !P0 ;  /* 0x0000000b04007c0c */ /* 0x000fe2000c761270 */
[----:B------:R0:W-:Y:S01]  /*56c0*/  @P5 STG.E.U8 desc[UR18][R86.64], R15 ;  /* 0x0000000f56005986 */ /* 0x0001e2000c101112 */
[----:B------:R-:W-:-:S02]  /*56d0*/  LOP3.LUT R4, R3, 0xf, RZ, 0xfc, !PT ;  /* 0x0000000f03047812 */ /* 0x000fc400078efcff */
[----:B------:R-:W-:Y:S02]  /*56e0*/  SHF.R.S32.HI R11, RZ, 0x8, R11 ;  /* 0x00000008ff0b7819 */ /* 0x000fe4000001140b */
[----:B------:R-:W-:Y:S02]  /*56f0*/  ISETP.LT.AND P5, PT, R4, UR11, !P0 ;  /* 0x0000000b04007c0c */ /* 0x000fe4000c7a1270 */
[----:B------:R-:W-:Y:S01]  /*5700*/  F2FP.SATFINITE.E5M2.F32.PACK_AB_MERGE_C R17, R17, R16, RZ ;  /* 0x000000101111723e */ /* 0x000fe200048060ff */
[----:B------:R4:W-:Y:S01]  /*5710*/  @P2 STG.E.U8 desc[UR18][R88.64], R11 ;  /* 0x0000000b58002986 */ /* 0x0009e2000c101112 */
[----:B------:R-:W-:Y:S02]  /*5720*/  LOP3.LUT R4, R3, 0x10, RZ, 0xfc, !PT ;  /* 0x0000001003047812 */ /* 0x000fe400078efcff */
[----:B--2---:R-:W-:Y:S01]  /*5730*/  PRMT R13, R17, 0x9910, RZ ;  /* 0x00009910110d7816 */ /* 0x004fe200000000ff */
[----:B------:R-:W-:Y:S01]  /*5740*/  @P4 STG.E.U8 desc[UR18][R90.64], R17 ;  /* 0x000000115a004986 */ /* 0x000fe2000c101112 */
[----:B------:R-:W-:-:S02]  /*5750*/  ISETP.LT.AND P2, PT, R4, UR11, !P0 ;  /* 0x0000000b04007c0c */ /* 0x000fc4000c741270 */
[C---:B------:R-:W-:Y:S02]  /*5760*/  IADD3 R4, P4, PT, R93.reuse, R0, RZ ;  /* 0x000000005d047210 */ /* 0x040fe40007f9e0ff */
[----:B------:R-:W-:Y:S02]  /*5770*/  SHF.R.S32.HI R13, RZ, 0x8, R13 ;  /* 0x00000008ff0d7819 */ /* 0x000fe4000001140d */
[----:B------:R-:W-:Y:S02]  /*5780*/  LEA.HI.X.SX32 R5, R93, R2, 0x1, P4 ;  /* 0x000000025d057211 */ /* 0x000fe400020f0eff */
[----:B------:R-:W-:Y:S02]  /*5790*/  IADD3 R6, P4, PT, R9, R0, RZ ;  /* 0x0000000009067210 */ /* 0x000fe40007f9e0ff */
[----:B------:R-:W-:Y:S01]  /*57a0*/  F2FP.SATFINITE.E5M2.F32.PACK_AB_MERGE_C R19, R19, R18, RZ ;  /* 0x000000121313723e */ /* 0x000fe200048060ff */
[----:B------:R2:W-:Y:S01]  /*57b0*/  @P6 STG.E.U8 desc[UR18][R4.64], R13 ;  /* 0x0000000d04006986 */ /* 0x0005e2000c101112 */
[C---:B---3--:R-:W-:Y:S01]  /*57c0*/  LEA.HI.X.SX32 R7, R9.reuse, R2, 0x1, P4 ;  /* 0x0000000209077211 */ /* 0x048fe200020f0eff */
[----:B------:R-:W-:Y:S01]  /*57d0*/  VIADD R9, R9, UR6 ;  /* 0x0000000609097c36 */ /* 0x000fe20008000000 */
[----:B------:R-:W-:-:S02]  /*57e0*/  LOP3.LUT R8, R3, 0x12, RZ, 0xfc, !PT ;  /* 0x0000001203087812 */ /* 0x000fc400078efcff */
[----:B0-----:R-:W-:Y:S01]  /*57f0*/  PRMT R15, R19, 0x9910, RZ ;  /* 0x00009910130f7816 */ /* 0x001fe200000000ff */
[----:B------:R0:W-:Y:S01]  /*5800*/  @P3 STG.E.U8 desc[UR18][R6.64], R19 ;  /* 0x0000001306003986 */ /* 0x0001e2000c101112 */
[----:B------:R-:W-:Y:S01]  /*5810*/  ISETP.LT.AND P4, PT, R8, UR11, !P0 ;  /* 0x0000000b08007c0c */ /* 0x000fe2000c781270 */
[C---:B----4-:R-:W-:Y:S01]  /*5820*/  VIADD R11, R9.reuse, UR6 ;  /* 0x00000006090b7c36 */ /* 0x050fe20008000000 */
[C---:B------:R-:W-:Y:S02]  /*5830*/  IADD3 R8, P3, PT, R9.reuse, R0, RZ ;  /* 0x0000000009087210 */ /* 0x040fe40007f7e0ff */
[----:B------:R-:W-:Y:S02]  /*5840*/  SHF.R.S32.HI R15, RZ, 0x8, R15 ;  /* 0x00000008ff0f7819 */ /* 0x000fe4000001140f */
[----:B------:R-:W-:Y:S02]  /*5850*/  LEA.HI.X.SX32 R9, R9, R2, 0x1, P3 ;  /* 0x0000000209097211 */ /* 0x000fe400018f0eff */
[----:B--2---:R-:W-:-:S02]  /*5860*/  IADD3 R4, P3, PT, R11, R0, RZ ;  /* 0x000000000b047210 */ /* 0x004fc40007f7e0ff */
[----:B------:R-:W-:Y:S01]  /*5870*/  LOP3.LUT R10, R3, 0x11, RZ, 0xfc, !PT ;  /* 0x00000011030a7812 */ /* 0x000fe200078efcff */
[----:B------:R2:W-:Y:S01]  /*5880*/  @P5 STG.E.U8 desc[UR18][R8.64], R15 ;  /* 0x0000000f08005986 */ /* 0x0005e2000c101112 */
[----:B------:R-:W-:Y:S02]  /*5890*/  F2FP.SATFINITE.E5M2.F32.PACK_AB_MERGE_C R21, R21, R20, RZ ;  /* 0x000000141515723e */ /* 0x000fe400048060ff */
[C---:B------:R-:W-:Y:S01]  /*58a0*/  LEA.HI.X.SX32 R5, R11.reuse, R2, 0x1, P3 ;  /* 0x000000020b057211 */ /* 0x040fe200018f0eff */
[----:B------:R-:W-:Y:S01]  /*58b0*/  VIADD R11, R11, UR6 ;  /* 0x000000060b0b7c36 */ /* 0x000fe20008000000 */
[----:B------:R-:W-:Y:S02]  /*58c0*/  ISETP.LT.AND P6, PT, R10, UR11, !P0 ;  /* 0x0000000b0a007c0c */ /* 0x000fe4000c7c1270 */
[----:B------:R-:W-:Y:S01]  /*58d0*/  LOP3.LUT R10, R3, 0x14, RZ, 0xfc, !PT ;  /* 0x00000014030a7812 */ /* 0x000fe200078efcff */
[----:B------:R3:W-:Y:S01]  /*58e0*/  @P2 STG.E.U8 desc[UR18][R4.64], R21 ;  /* 0x0000001504002986 */ /* 0x0007e2000c101112 */
[C---:B0-----:R-:W-:Y:S01]  /*58f0*/  IADD3 R6, P2, PT, R11.reuse, R0, RZ ;  /* 0x000000000b067210 */ /* 0x041fe20007f5e0ff */
[----:B------:R-:W-:Y:S01]  /*5900*/  VIADD R13, R11, UR6 ;  /* 0x000000060b0d7c36 */ /* 0x000fe20008000000 */
[----:B------:R-:W-:-:S02]  /*5910*/  ISETP.LT.AND P3, PT, R10, UR11, !P0 ;  /* 0x0000000b0a007c0c */ /* 0x000fc4000c761270 */
[----:B------:R-:W-:Y:S02]  /*5920*/  PRMT R10, R21, 0x9910, RZ ;  /* 0x00009910150a7816 */ /* 0x000fe400000000ff */
[----:B------:R-:W-:Y:S02]  /*5930*/  LEA.HI.X.SX32 R7, R11, R2, 0x1, P2 ;  /* 0x000000020b077211 */ /* 0x000fe400010f0eff */
[----:B--2---:R-:W-:Y:S02]  /*5940*/  IADD3 R8, P2, PT, R13, R0, RZ ;  /* 0x000000000d087210 */ /* 0x004fe40007f5e0ff */
[----:B------:R-:W-:Y:S02]  /*5950*/  SHF.R.S32.HI R15, RZ, 0x8, R10 ;  /* 0x00000008ff0f7819 */ /* 0x000fe4000001140a */
[----:B------:R-:W-:Y:S02]  /*5960*/  F2FP.SATFINITE.E5M2.F32.PACK_AB_MERGE_C R23, R23, R22, RZ ;  /* 0x000000161717723e */ /* 0x000fe400048060ff */
[C---:B------:R-:W-:Y:S01]  /*5970*/  LEA.HI.X.SX32 R9, R13.reuse, R2, 0x1, P2 ;  /* 0x000000020d097211 */ /* 0x040fe200010f0eff */
[----:B------:R-:W-:Y:S01]  /*5980*/  VIADD R13, R13, UR6 ;  /* 0x000000060d0d7c36 */ /* 0x000fe20008000000 */
[C---:B------:R-:W-:Y:S01]  /*5990*/  LOP3.LUT R11, R3.reuse, 0x15, RZ, 0xfc, !PT ;  /* 0x00000015030b7812 */ /* 0x040fe200078efcff */
[----:B------:R0:W-:Y:S01]  /*59a0*/  @P6 STG.E.U8 desc[UR18][R6.64], R15 ;  /* 0x0000000f06006986 */ /* 0x0001e2000c101112 */
[----:B------:R-:W-:-:S02]  /*59b0*/  LOP3.LUT R12, R3, 0x13, RZ, 0xfc, !PT ;  /* 0x00000013030c7812 */ /* 0x000fc400078efcff */
[----:B------:R-:W-:Y:S01]  /*59c0*/  LOP3.LUT R10, R3, 0x16, RZ, 0xfc, !PT ;  /* 0x00000016030a7812 */ /* 0x000fe200078efcff */
[----:B------:R2:W-:Y:S01]  /*59d0*/  @P4 STG.E.U8 desc[UR18][R8.64], R23 ;  /* 0x0000001708004986 */ /* 0x0005e2000c101112 */
[----:B------:R-:W-:Y:S01]  /*59e0*/  ISETP.LT.AND P6, PT, R11, UR11, !P0 ;  /* 0x0000000b0b007c0c */ /* 0x000fe2000c7c1270 */
[C---:B------:R-:W-:Y:S01]  /*59f0*/  VIADD R11, R13.reuse, UR6 ;  /* 0x000000060d0b7c36 */ /* 0x040fe20008000000 */
[----:B------:R-:W-:Y:S02]  /*5a00*/  ISETP.LT.AND P5, PT, R12, UR11, !P0 ;  /* 0x0000000b0c007c0c */ /* 0x000fe4000c7a1270 */
[----:B---3--:R-:W-:Y:S02]  /*5a10*/  IADD3 R4, P4, PT, R13, R0, RZ ;  /* 0x000000000d047210 */ /* 0x008fe40007f9e0ff */
[----:B------:R-:W-:Y:S02]  /*5a20*/  ISETP.LT.AND P2, PT, R10, UR11, !P0 ;  /* 0x0000000b0a007c0c */ /* 0x000fe4000c741270 */
[----:B------:R-:W-:-:S02]  /*5a30*/  PRMT R10, R23, 0x9910, RZ ;  /* 0x00009910170a7816 */ /* 0x000fc400000000ff */
[----:B------:R-:W-:Y:S02]  /*5a40*/  LEA.HI.X.SX32 R5, R13, R2, 0x1, P4 ;  /* 0x000000020d057211 */ /* 0x000fe400020f0eff */
[----:B0-----:R-:W-:Y:S02]  /*5a50*/  IADD3 R6, P4, PT, R11, R0, RZ ;  /* 0x000000000b067210 */ /* 0x001fe40007f9e0ff */
[----:B------:R-:W-:Y:S02]  /*5a60*/  SHF.R.S32.HI R15, RZ, 0x8, R10 ;  /* 0x00000008ff0f7819 */ /* 0x000fe4000001140a */
[----:B------:R-:W-:Y:S02]  /*5a70*/  F2FP.SATFINITE.E5M2.F32.PACK_AB_MERGE_C R25, R25, R24, RZ ;  /* 0x000000181919723e */ /* 0x000fe400048060ff */
[C---:B------:R-:W-:Y:S01]  /*5a80*/  LEA.HI.X.SX32 R7, R11.reuse, R2, 0x1, P4 ;  /* 0x000000020b077211 */ /* 0x040fe200020f0eff */
[----:B------:R-:W-:Y:S01]  /*5a90*/  VIADD R11, R11, UR6 ;  /* 0x000000060b0b7c36 */ /* 0x000fe20008000000 */
[----:B------:R0:W-:Y:S01]  /*5aa0*/  @P5 STG.E.U8 desc[UR18][R4.64], R15 ;  /* 0x0000000f04005986 */ /* 0x0001e2000c101112 */
[----:B------:R-:W-:-:S02]  /*5ab0*/  LOP3.LUT R10, R3, 0x18, RZ, 0xfc, !PT ;  /* 0x00000018030a7812 */ /* 0x000fc400078efcff */
[C---:B------:R-:W-:Y:S01]  /*5ac0*/  VIADD R13, R11.reuse, UR6 ;  /* 0x000000060b0d7c36 */ /* 0x040fe20008000000 */
[----:B------:R3:W-:Y:S01]  /*5ad0*/  @P3 STG.E.U8 desc[UR18][R6.64], R25 ;  /* 0x0000001906003986 */ /* 0x0007e2000c101112 */
[----:B--2---:R-:W-:Y:S02]  /*5ae0*/  IADD3 R8, P3, PT, R11, R0, RZ ;  /* 0x000000000b087210 */ /* 0x004fe40007f7e0ff */
[----:B------:R-:W-:Y:S02]  /*5af0*/  ISETP.LT.AND P4, PT, R10, UR11, !P0 ;  /* 0x0000000b0a007c0c */ /* 0x000fe4000c781270 */
[----:B------:R-:W-:Y:S02]  /*5b00*/  PRMT R10, R25, 0x9910, RZ ;  /* 0x00009910190a7816 */ /* 0x000fe400000000ff */
[----:B------:R-:W-:Y:S02]  /*5b10*/  LEA.HI.X.SX32 R9, R11, R2, 0x1, P3 ;  /* 0x000000020b097211 */ /* 0x000fe400018f0eff */
[----:B0-----:R-:W-:-:S02]  /*5b20*/  IADD3 R4, P3, PT, R13, R0, RZ ;  /* 0x000000000d047210 */ /* 0x001fc40007f7e0ff */
[----:B------:R-:W-:Y:S02]  /*5b30*/  SHF.R.S32.HI R15, RZ, 0x8, R10 ;  /* 0x00000008ff0f7819 */ /* 0x000fe4000001140a */
[----:B------:R-:W-:Y:S02]  /*5b40*/  F2FP.SATFINITE.E5M2.F32.PACK_AB_MERGE_C R27, R27, R26, RZ ;  /* 0x0000001a1b1b723e */ /* 0x000fe400048060ff */
[C---:B------:R-:W-:Y:S01]  /*5b50*/  LEA.HI.X.SX32 R5, R13.reuse, R2, 0x1, P3 ;  /* 0x000000020d057211 */ /* 0x040fe200018f0eff */
[----:B------:R-:W-:Y:S01]  /*5b60*/  VIADD R13, R13, UR6 ;  /* 0x000000060d0d7c36 */ /* 0x000fe20008000000 */
[C---:B------:R-:W-:Y:S01]  /*5b70*/  LOP3.LUT R11, R3.reuse, 0x19, RZ, 0xfc, !PT ;  /* 0x00000019030b7812 */ /* 0x040fe200078efcff */
[----:B------:R0:W-:Y:S01]  /*5b80*/  @P6 STG.E.U8 desc[UR18][R8.64], R15 ;  /* 0x0000000f08006986 */ /* 0x0001e2000c101112 */
[C---:B------:R-:W-:Y:S02]  /*5b90*/  LOP3.LUT R12, R3.reuse, 0x17, RZ, 0xfc, !PT ;  /* 0x00000017030c7812 */ /* 0x040fe400078efcff */
[----:B------:R-:W-:Y:S01]  /*5ba0*/  LOP3.LUT R10, R3, 0x1a, RZ, 0xfc, !PT ;  /* 0x0000001a030a7812 */ /* 0x000fe200078efcff */
[----:B------:R2:W-:Y:S01]  /*5bb0*/  @P2 STG.E.U8 desc[UR18][R4.64], R27 ;  /* 0x0000001b04002986 */ /* 0x0005e2000c101112 */
[----:B------:R-:W-:Y:S01]  /*5bc0*/  ISETP.LT.AND P6, PT, R11, UR11, !P0 ;  /* 0x0000000b0b007c0c */ /* 0x000fe2000c7c1270 */
[----:B------:R-:W-:Y:S01]  /*5bd0*/  VIADD R11, R13, UR6 ;  /* 0x000000060d0b7c36 */ /* 0x000fe20008000000 */
[----:B------:R-:W-:-:S02]  /*5be0*/  ISETP.LT.AND P5, PT, R12, UR11, !P0 ;  /* 0x0000000b0c007c0c */ /* 0x000fc4000c7a1270 */
[----:B---3--:R-:W-:Y:S02]  /*5bf0*/  IADD3 R6, P2, PT, R13, R0, RZ ;  /* 0x000000000d067210 */ /* 0x008fe40007f5e0ff */
[----:B------:R-:W-:Y:S02]  /*5c00*/  ISETP.LT.AND P3, PT, R10, UR11, !P0 ;  /* 0x0000000b0a007c0c */ /* 0x000fe4000c761270 */
[----:B------:R-:W-:Y:S02]  /*5c10*/  PRMT R10, R27, 0x9910, RZ ;  /* 0x000099101b0a7816 */ /* 0x000fe400000000ff */
[----:B------:R-:W-:Y:S02]  /*5c20*/  LEA.HI.X.SX32 R7, R13, R2, 0x1, P2 ;  /* 0x000000020d077211 */ /* 0x000fe400010f0eff */
[----:B0-----:R-:W-:Y:S02]  /*5c30*/  IADD3 R8, P2, PT, R11, R0, RZ ;  /* 0x000000000b087210 */ /* 0x001fe40007f5e0ff */
[----:B------:R-:W-:-:S02]  /*5c40*/  SHF.R.S32.HI R15, RZ, 0x8, R10 ;  /* 0x00000008ff0f7819 */ /* 0x000fc4000001140a */
[----:B------:R-:W-:Y:S02]  /*5c50*/  F2FP.SATFINITE.E5M2.F32.PACK_AB_MERGE_C R29, R29, R28, RZ ;  /* 0x0000001c1d1d723e */ /* 0x000fe400048060ff */
[C---:B------:R-:W-:Y:S01]  /*5c60*/  LEA.HI.X.SX32 R9, R11.reuse, R2, 0x1, P2 ;  /* 0x000000020b097211 */ /* 0x040fe200010f0eff */
[----:B------:R-:W-:Y:S01]  /*5c70*/  VIADD R11, R11, UR6 ;  /* 0x000000060b0b7c36 */ /* 0x000fe20008000000 */
[----:B------:R0:W-:Y:S01]  /*5c80*/  @P5 STG.E.U8 desc[UR18][R6.64], R15 ;  /* 0x0000000f06005986 */ /* 0x0001e2000c101112 */
[----:B------:R-:W-:Y:S02]  /*5c90*/  LOP3.LUT R10, R3, 0x1c, RZ, 0xfc, !PT ;  /* 0x0000001c030a7812 */ /* 0x000fe400078efcff */
[C---:B------:R-:W-:Y:S01]  /*5ca0*/  VIADD R13, R11.reuse, UR6 ;  /* 0x000000060b0d7c36 */ /* 0x040fe20008000000 */
[----:B------:R3:W-:Y:S01]  /*5cb0*/  @P4 STG.E.U8 desc[UR18][R8.64], R29 ;  /* 0x0000001d08004986 */ /* 0x0007e2000c101112 */
[----:B--2---:R-:W-:Y:S02]  /*5cc0*/  IADD3 R4, P4, PT, R11, R0, RZ ;  /* 0x000000000b047210 */ /* 0x004fe40007f9e0ff */
[----:B------:R-:W-:-:S02]  /*5cd0*/  ISETP.LT.AND P2, PT, R10, UR11, !P0 ;  /* 0x0000000b0a007c0c */ /* 0x000fc4000c741270 */
[----:B------:R-:W-:Y:S02]  /*5ce0*/  PRMT R10, R29, 0x9910, RZ ;  /* 0x000099101d0a7816 */ /* 0x000fe400000000ff */
[----:B------:R-:W-:Y:S02]  /*5cf0*/  LEA.HI.X.SX32 R5, R11, R2, 0x1, P4 ;  /* 0x000000020b057211 */ /* 0x000fe400020f0eff */
[----:B0-----:R-:W-:Y:S02]  /*5d00*/  IADD3 R6, P4, PT, R13, R0, RZ ;  /* 0x000000000d067210 */ /* 0x001fe40007f9e0ff */
        /* <DEDUP_REMOVED lines=232> */
[----:B------:R-:W-:Y:S02]  /*6b90*/  PRMT R17, R61, 0x9910, RZ ;  /* 0x000099103d117816 */ /* 0x000fe400000000ff */
[C---:B------:R-:W-:Y:S01]  /*6ba0*/  VIADD R13, R11.reuse, UR6 ;  /* 0x000000060b0d7c36 */ /* 0x040fe20008000000 */
[----:B------:R3:W-:Y:S01]  /*6bb0*/  @P3 STG.E.U8 desc[UR18][R6.64], R61 ;  /* 0x0000003d06003986 */ /* 0x0007e2000c101112 */
[----:B--2---:R-:W-:Y:S02]  /*6bc0*/  IADD3 R8, P3, PT, R11, R0, RZ ;  /* 0x000000000b087210 */ /* 0x004fe40007f7e0ff */
[----:B------:R-:W-:-:S02]  /*6bd0*/  SHF.R.S32.HI R17, RZ, 0x8, R17 ;  /* 0x00000008ff117819 */ /* 0x000fc40000011411 */
[----:B------:R-:W-:Y:S01]  /*6be0*/  LEA.HI.X.SX32 R9, R11, R2, 0x1, P3 ;  /* 0x000000020b097211 */ /* 0x000fe200018f0eff */
[----:B------:R-:W-:Y:S01]  /*6bf0*/  VIADD R11, R13, UR6 ;  /* 0x000000060d0b7c36 */ /* 0x000fe20008000000 */
[----:B------:R-:W-:Y:S02]  /*6c00*/  LOP3.LUT R10, R3, 0x3c, RZ, 0xfc, !PT ;  /* 0x0000003c030a7812 */ /* 0x000fe400078efcff */
[----:B0-----:R-:W-:Y:S01]  /*6c10*/  IADD3 R4, P3, PT, R13, R0, RZ ;  /* 0x000000000d047210 */ /* 0x001fe20007f7e0ff */
[----:B------:R0:W-:Y:S01]  /*6c20*/  @P6 STG.E.U8 desc[UR18][R8.64], R17 ;  /* 0x0000001108006986 */ /* 0x0001e2000c101112 */
[----:B------:R-:W-:Y:S02]  /*6c30*/  LOP3.LUT R12, R3, 0x3b, RZ, 0xfc, !PT ;  /* 0x0000003b030c7812 */ /* 0x000fe400078efcff */
[----:B------:R-:W-:Y:S02]  /*6c40*/  ISETP.LT.AND P4, PT, R10, UR11, !P0 ;  /* 0x0000000b0a007c0c */ /* 0x000fe4000c781270 */
[----:B------:R-:W-:Y:S01]  /*6c50*/  LEA.HI.X.SX32 R5, R13, R2, 0x1, P3 ;  /* 0x000000020d057211 */ /* 0x000fe200018f0eff */
[----:B------:R-:W-:Y:S01]  /*6c60*/  VIADD R13, R11, UR6 ;  /* 0x000000060b0d7c36 */ /* 0x000fe20008000000 */
[----:B------:R-:W-:-:S02]  /*6c70*/  LOP3.LUT R10, R3, 0x3d, RZ, 0xfc, !PT ;  /* 0x0000003d030a7812 */ /* 0x000fc400078efcff */
[----:B---3--:R-:W-:Y:S01]  /*6c80*/  IADD3 R6, P6, PT, R11, R0, RZ ;  /* 0x000000000b067210 */ /* 0x008fe20007fde0ff */
[----:B------:R-:W-:Y:S01]  /*6c90*/  VIADD R15, R13, UR6 ;  /* 0x000000060d0f7c36 */ /* 0x000fe20008000000 */
[----:B------:R-:W-:Y:S02]  /*6ca0*/  F2FP.SATFINITE.E5M2.F32.PACK_AB_MERGE_C R63, R63, R62, RZ ;  /* 0x0000003e3f3f723e */ /* 0x000fe400048060ff */
[----:B------:R-:W-:Y:S02]  /*6cb0*/  ISETP.LT.AND P5, PT, R12, UR11, !P0 ;  /* 0x0000000b0c007c0c */ /* 0x000fe4000c7a1270 */
[----:B------:R-:W-:Y:S01]  /*6cc0*/  ISETP.LT.AND P3, PT, R10, UR11, !P0 ;  /* 0x0000000b0a007c0c */ /* 0x000fe2000c761270 */
[----:B------:R2:W-:Y:S01]  /*6cd0*/  @P2 STG.E.U8 desc[UR18][R4.64], R63 ;  /* 0x0000003f04002986 */ /* 0x0005e2000c101112 */
[----:B------:R-:W-:Y:S02]  /*6ce0*/  LOP3.LUT R12, R3, 0x3e, RZ, 0xfc, !PT ;  /* 0x0000003e030c7812 */ /* 0x000fe400078efcff */
[----:B------:R-:W-:-:S02]  /*6cf0*/  LEA.HI.X.SX32 R7, R11, R2, 0x1, P6 ;  /* 0x000000020b077211 */ /* 0x000fc400030f0eff */
[----:B------:R-:W-:Y:S02]  /*6d00*/  IADD3 R10, P6, PT, R13, R0, RZ ;  /* 0x000000000d0a7210 */ /* 0x000fe40007fde0ff */
[----:B------:R-:W-:Y:S02]  /*6d10*/  ISETP.LT.AND P2, PT, R12, UR11, !P0 ;  /* 0x0000000b0c007c0c */ /* 0x000fe4000c741270 */
[----:B------:R-:W-:Y:S01]  /*6d20*/  LOP3.LUT R12, R3, 0x3f, RZ, 0xfc, !PT ;  /* 0x0000003f030c7812 */ /* 0x000fe200078efcff */
[----:B------:R-:W-:Y:S01]  /*6d30*/  VIADD R3, R15, UR6 ;  /* 0x000000060f037c36 */ /* 0x000fe20008000000 */
[----:B------:R-:W-:Y:S02]  /*6d40*/  LEA.HI.X.SX32 R11, R13, R2, 0x1, P6 ;  /* 0x000000020d0b7211 */ /* 0x000fe400030f0eff */
[----:B0-----:R-:W-:Y:S01]  /*6d50*/  IADD3 R8, P6, PT, R15, R0, RZ ;  /* 0x000000000f087210 */ /* 0x001fe20007fde0ff */
[----:B------:R-:W-:Y:S01]  /*6d60*/  VIADD R13, R3, UR6 ;  /* 0x00000006030d7c36 */ /* 0x000fe20008000000 */
[----:B------:R-:W-:-:S02]  /*6d70*/  F2FP.SATFINITE.E5M2.F32.PACK_AB_MERGE_C R65, R65, R64, RZ ;  /* 0x000000404141723e */ /* 0x000fc400048060ff */
[----:B------:R-:W-:Y:S02]  /*6d80*/  LEA.HI.X.SX32 R9, R15, R2, 0x1, P6 ;  /* 0x000000020f097211 */ /* 0x000fe400030f0eff */
[----:B--2---:R-:W-:Y:S02]  /*6d90*/  IADD3 R4, P6, PT, R3, R0, RZ ;  /* 0x0000000003047210 */ /* 0x004fe40007fde0ff */
[----:B------:R-:W-:Y:S02]  /*6da0*/  ISETP.LT.AND P0, PT, R12, UR11, !P0 ;  /* 0x0000000b0c007c0c */ /* 0x000fe4000c701270 */
[----:B------:R-:W-:Y:S02]  /*6db0*/  PRMT R14, R63, 0x9910, RZ ;  /* 0x000099103f0e7816 */ /* 0x000fe400000000ff */
[----:B------:R-:W-:Y:S02]  /*6dc0*/  F2FP.SATFINITE.E5M2.F32.PACK_AB_MERGE_C R67, R67, R66, RZ ;  /* 0x000000424343723e */ /* 0x000fe400048060ff */
[----:B------:R-:W-:-:S02]  /*6dd0*/  PRMT R15, R65, 0x9910, RZ ;  /* 0x00009910410f7816 */ /* 0x000fc400000000ff */
[----:B------:R-:W-:Y:S02]  /*6de0*/  LEA.HI.X.SX32 R5, R3, R2, 0x1, P6 ;  /* 0x0000000203057211 */ /* 0x000fe400030f0eff */
[----:B------:R-:W-:Y:S02]  /*6df0*/  IADD3 R12, P6, PT, R13, R0, RZ ;  /* 0x000000000d0c7210 */ /* 0x000fe40007fde0ff */
[----:B------:R-:W-:Y:S02]  /*6e00*/  SHF.R.S32.HI R3, RZ, 0x8, R14 ;  /* 0x00000008ff037819 */ /* 0x000fe4000001140e */
[----:B------:R-:W-:Y:S02]  /*6e10*/  PRMT R17, R67, 0x9910, RZ ;  /* 0x0000991043117816 */ /* 0x000fe400000000ff */
[----:B------:R-:W-:Y:S01]  /*6e20*/  SHF.R.S32.HI R15, RZ, 0x8, R15 ;  /* 0x00000008ff0f7819 */ /* 0x000fe2000001140f */
[----:B------:R0:W-:Y:S01]  /*6e30*/  @P5 STG.E.U8 desc[UR18][R6.64], R3 ;  /* 0x0000000306005986 */ /* 0x0001e2000c101112 */
[----:B------:R-:W-:-:S02]  /*6e40*/  LEA.HI.X.SX32 R13, R13, R2, 0x1, P6 ;  /* 0x000000020d0d7211 */ /* 0x000fc400030f0eff */
[----:B------:R-:W-:Y:S01]  /*6e50*/  SHF.R.S32.HI R17, RZ, 0x8, R17 ;  /* 0x00000008ff117819 */ /* 0x000fe20000011411 */
[----:B------:R0:W-:Y:S04]  /*6e60*/  @P4 STG.E.U8 desc[UR18][R10.64], R65 ;  /* 0x000000410a004986 */ /* 0x0001e8000c101112 */
[----:B------:R0:W-:Y:S04]  /*6e70*/  @P3 STG.E.U8 desc[UR18][R8.64], R15 ;  /* 0x0000000f08003986 */ /* 0x0001e8000c101112 */
[----:B------:R0:W-:Y:S04]  /*6e80*/  @P2 STG.E.U8 desc[UR18][R4.64], R67 ;  /* 0x0000004304002986 */ /* 0x0001e8000c101112 */
[----:B------:R0:W-:Y:S01]  /*6e90*/  @P0 STG.E.U8 desc[UR18][R12.64], R17 ;  /* 0x000000110c000986 */ /* 0x0001e2000c101112 */
[----:B-1----:R-:W-:Y:S06]  /*6ea0*/  BAR.SYNC.DEFER_BLOCKING 0x0 ;  /* 0x0000000000007b1d */ /* 0x002fec0000010000 */
[----:B------:R-:W-:Y:S05]  /*6eb0*/  @P1 BRA `(.L_x_13) ;  /* 0x0000000000a01947 */ /* 0x000fea0003800000 */
[----:B------:R-:W1:Y:S01]  /*6ec0*/  S2UR UR5, SR_CgaCtaId ;  /* 0x00000000000579c3 */ /* 0x000e620000008800 */
[----:B------:R-:W-:Y:S01]  /*6ed0*/  NOP ;  /* 0x0000000000007918 */ /* 0x000fe20000000000 */
[----:B------:R-:W-:Y:S01]  /*6ee0*/  UMOV UR4, 0x50 ;  /* 0x0000005000047882 */ /* 0x000fe20000000000 */
[----:B------:R-:W-:Y:S02]  /*6ef0*/  IMAD.U32 R0, RZ, RZ, UR17 ;  /* 0x00000011ff007e24 */ /* 0x000fe4000f8e00ff */
[----:B0-----:R-:W-:Y:S02]  /*6f00*/  IMAD.MOV.U32 R3, RZ, RZ, 0x3 ;  /* 0x00000003ff037424 */ /* 0x001fe400078e00ff */
[----:B------:R-:W-:Y:S01]  /*6f10*/  IMAD.MOV.U32 R7, RZ, RZ, 0x1 ;  /* 0x00000001ff077424 */ /* 0x000fe200078e00ff */
[----:B------:R-:W-:-:S04]  /*6f20*/  LOP3.LUT R0, R0, 0xffff, RZ, 0xc0, !PT ;  /* 0x0000ffff00007812 */ /* 0x000fc800078ec0ff */
[----:B------:R-:W-:-:S05]  /*6f30*/  SHF.R.U32.HI R0, RZ, 0x5, R0 ;  /* 0x00000005ff007819 */ /* 0x000fca0000011600 */
[----:B------:R-:W-:Y:S01]  /*6f40*/  VIADD R2, R0, 0x10 ;  /* 0x0000001000027836 */ /* 0x000fe20000000000 */
[----:B------:R-:W-:Y:S01]  /*6f50*/  SHF.L.U32 R0, R3, R0, RZ ;  /* 0x0000000003007219 */ /* 0x000fe200000006ff */
[----:B-1----:R-:W-:-:S03]  /*6f60*/  ULEA UR6, UR5, UR4, 0x18 ;  /* 0x0000000405067291 */ /* 0x002fc6000f8ec0ff */
[----:B------:R-:W-:-:S04]  /*6f70*/  SHF.L.U32 R3, R7, R2, RZ ;  /* 0x0000000207037219 */ /* 0x000fc800000006ff */
[----:B------:R-:W-:Y:S02]  /*6f80*/  LOP3.LUT R0, R3, R0, RZ, 0xfc, !PT ;  /* 0x0000000003007212 */ /* 0x000fe400078efcff */
[----:B------:R-:W0:Y:S02]  /*6f90*/  LDS R5, [UR6] ;  /* 0x00000006ff057984 */ /* 0x000e240008000800 */
[C---:B------:R-:W-:Y:S02]  /*6fa0*/  LOP3.LUT R2, R0.reuse, 0xffff, RZ, 0xc0, !PT ;  /* 0x0000ffff00027812 */ /* 0x040fe400078ec0ff */
[----:B0-----:R-:W-:-:S04]  /*6fb0*/  LOP3.LUT R3, R0, 0xffff, R5, 0x80, !PT ;  /* 0x0000ffff00037812 */ /* 0x001fc800078e8005 */
[----:B------:R-:W-:-:S13]  /*6fc0*/  ISETP.NE.AND P0, PT, R3, R2, PT ;  /* 0x000000020300720c */ /* 0x000fda0003f05270 */
[----:B------:R-:W-:Y:S05]  /*6fd0*/  @P0 BRA `(.L_x_14) ;  /* 0x0000000000500947 */ /* 0x000fea0003800000 */
[----:B------:R-:W-:Y:S02]  /*6fe0*/  SHF.R.U32.HI R5, RZ, 0x10, R5 ;  /* 0x00000010ff057819 */ /* 0x000fe40000011605 */
[----:B------:R-:W-:-:S04]  /*6ff0*/  SHF.R.U32.HI R2, RZ, 0x10, R0 ;  /* 0x00000010ff027819 */ /* 0x000fc80000011600 */
[----:B------:R-:W-:-:S04]  /*7000*/  LOP3.LUT R5, R5, R2, RZ, 0xc0, !PT ;  /* 0x0000000205057212 */ /* 0x000fc800078ec0ff */
[----:B------:R-:W-:-:S13]  /*7010*/  ISETP.NE.AND P0, PT, R5, R2, PT ;  /* 0x000000020500720c */ /* 0x000fda0003f05270 */
[----:B------:R-:W-:Y:S05]  /*7020*/  @P0 BRA `(.L_x_15) ;  /* 0x0000000000300947 */ /* 0x000fea0003800000 */
[----:B------:R-:W-:Y:S01]  /*7030*/  R2UR UR4, R0 ;  /* 0x00000000000472ca */ /* 0x000fe200000e0000 */
[----:B------:R-:W-:Y:S01]  /*7040*/  VOTEU.ANY UR5, UPT, PT ;  /* 0x0000000000057886 */ /* 0x000fe200038e0100 */
[----:B------:R-:W0:Y:S01]  /*7050*/  S2R R0, SR_LANEID ;  /* 0x0000000000007919 */ /* 0x000e220000000000 */
[----:B------:R-:W-:-:S10]  /*7060*/  UFLO.U32 UR5, UR5 ;  /* 0x00000005000572bd */ /* 0x000fd400080e0000 */
[----:B------:R-:W-:-:S06]  /*7070*/  ULOP3.LUT UR4, URZ, UR4, URZ, 0x33, !UPT ;  /* 0x00000004ff047292 */ /* 0x000fcc000f8e33ff */
[----:B------:R-:W-:-:S04]  /*7080*/  IMAD.U32 R2, RZ, RZ, UR4 ;  /* 0x00000004ff027e24 */ /* 0x000fc8000f8e00ff */
[----:B------:R-:W1:Y:S02]  /*7090*/  REDUX UR7, R2 ;  /* 0x00000000020773c4 */ /* 0x000e640000000000 */
[----:B------:R2:W-:Y:S01]  /*70a0*/  UTCATOMSWS.AND URZ, UR4 ;  /* 0x0000000400ff79e3 */ /* 0x0005e20008000000 */
[----:B0-----:R-:W-:Y:S01]  /*70b0*/  ISETP.EQ.U32.AND P0, PT, R0, UR5, PT ;  /* 0x0000000500007c0c */ /* 0x001fe2000bf02070 */
[----:B-1----:R-:W-:-:S12]  /*70c0*/  IMAD.U32 R0, RZ, RZ, UR7 ;  /* 0x00000007ff007e24 */ /* 0x002fd8000f8e00ff */
[----:B------:R2:W-:Y:S01]  /*70d0*/  @P0 ATOMS.AND RZ, [UR6], R0 ;  /* 0x00000000ffff098c */ /* 0x0005e2000a800006 */
[----:B------:R-:W-:Y:S05]  /*70e0*/  BRA `(.L_x_13) ;  /* 0x0000000000147947 */ /* 0x000fea0003800000 */
.L_x_15:
[----:B------:R-:W-:-:S07]  /*70f0*/  MOV R2, 0x7110 ;  /* 0x0000711000027802 */ /* 0x000fce0000000f00 */
[----:B------:R-:W-:Y:S05]  /*7100*/  CALL.REL.NOINC `($__internal_0_$__cuda_sm10x_tcgen05_guardrail_trap_col_being_dealloced_not_returned_by_alloc) ;  /* 0x00000000002c7944 */ /* 0x000fea0003c00000 */
[----:B------:R-:W-:Y:S05]  /*7110*/  BRA `(.L_x_13) ;  /* 0x0000000000087947 */ /* 0x000fea0003800000 */
.L_x_14:
[----:B------:R-:W-:-:S07]  /*7120*/  MOV R2, 0x7140 ;  /* 0x0000714000027802 */ /* 0x000fce0000000f00 */
[----:B------:R-:W-:Y:S05]  /*7130*/  CALL.REL.NOINC `($__internal_2_$__cuda_sm10x_tcgen05_guardrail_trap_unallocated_columns_being_dealloced) ;  /* 0x0000000000387944 */ /* 0x000fea0003c00000 */
.L_x_13:
[----:B------:R-:W-:Y:S01]  /*7140*/  NOP ;  /* 0x0000000000007918 */ /* 0x000fe20000000000 */
[----:B--2---:R-:W-:Y:S05]  /*7150*/  EXIT ;  /* 0x000000000000794d */ /* 0x004fea0003800000 */
.L_x_8:
[----:B------:R-:W0:Y:S02]  /*7160*/  SYNCS.PHASECHK.TRANS64.TRYWAIT P6, [UR13], R122 ;  /* 0x0000007aff0075a7 */ /* 0x000e2400080c110d */
[----:B0-----:R-:W-:Y:S05]  /*7170*/  @!P6 BRA `(.L_x_8) ;  /* 0xfffffffc00f8e947 */ /* 0x001fea000383ffff */
[----:B------:R-:W-:Y:S05]  /*7180*/  BRA `(.L_x_16) ;  /* 0xffffffcc00747947 */ /* 0x000fea000383ffff */
.L_x_12:
[----:B------:R-:W3:Y:S02]  /*7190*/  SYNCS.PHASECHK.TRANS64.TRYWAIT P0, [UR13], R4 ;  /* 0x00000004ff0075a7 */ /* 0x000ee4000800110d */
[----:B---3--:R-:W-:Y:S05]  /*71a0*/  @!P0 BRA `(.L_x_12) ;  /* 0xfffffffc00f88947 */ /* 0x008fea000383ffff */
[----:B------:R-:W-:Y:S05]  /*71b0*/  BRA `(.L_x_11) ;  /* 0xffffffdc00807947 */ /* 0x000fea000383ffff */
        .weak           $__internal_0_$__cuda_sm10x_tcgen05_guardrail_trap_col_being_dealloced_not_returned_by_alloc
        .type           $__internal_0_$__cuda_sm10x_tcgen05_guardrail_trap_col_being_dealloced_not_returned_by_alloc,@function
        .size           $__internal_0_$__cuda_sm10x_tcgen05_guardrail_trap_col_being_dealloced_not_returned_by_alloc,($__internal_1_$__cuda_sm10x_tcgen05_guardrail_trap_phase_invalid_during_alloc - $__internal_0_$__cuda_sm10x_tcgen05_guardrail_trap_col_being_dealloced_not_returned_by_alloc)
$__internal_0_$__cuda_sm10x_tcgen05_guardrail_trap_col_being_dealloced_not_returned_by_alloc:
[----:B------:R-:W-:Y:S05]  /*71c0*/  BPT.TRAP 0x1 ;  /* 0x000000040000795c */ /* 0x000fea0000300000 */
[----:B------:R-:W-:-:S04]  /*71d0*/  IMAD.MOV.U32 R3, RZ, RZ, 0x0 ;  /* 0x00000000ff037424 */ /* 0x000fc800078e00ff */
[----:B------:R-:W-:Y:S05]  /*71e0*/  RET.REL.NODEC R2 `(matmul_kernel) ;  /* 0xffffff8c02847950 */ /* 0x000fea0003c3ffff */
        .weak           $__internal_1_$__cuda_sm10x_tcgen05_guardrail_trap_phase_invalid_during_alloc
        .type           $__internal_1_$__cuda_sm10x_tcgen05_guardrail_trap_phase_invalid_during_alloc,@function
        .size           $__internal_1_$__cuda_sm10x_tcgen05_guardrail_trap_phase_invalid_during_alloc,($__internal_2_$__cuda_sm10x_tcgen05_guardrail_trap_unallocated_columns_being_dealloced - $__internal_1_$__cuda_sm10x_tcgen05_guardrail_trap_phase_invalid_during_alloc)
$__internal_1_$__cuda_sm10x_tcgen05_guardrail_trap_phase_invalid_during_alloc:
[----:B------:R-:W-:Y:S05]  /*71f0*/  BPT.TRAP 0x1 ;  /* 0x000000040000795c */ /* 0x000fea0000300000 */
[----:B------:R-:W-:-:S04]  /*7200*/  IMAD.MOV.U32 R3, RZ, RZ, 0x0 ;  /* 0x00000000ff037424 */ /* 0x000fc800078e00ff */
[----:B------:R-:W-:Y:S05]  /*7210*/  RET.REL.NODEC R2 `(matmul_kernel) ;  /* 0xffffff8c02787950 */ /* 0x000fea0003c3ffff */
        .weak           $__internal_2_$__cuda_sm10x_tcgen05_guardrail_trap_unallocated_columns_being_dealloced
        .type           $__internal_2_$__cuda_sm10x_tcgen05_guardrail_trap_unallocated_columns_being_dealloced,@function
        .size           $__internal_2_$__cuda_sm10x_tcgen05_guardrail_trap_unallocated_columns_being_dealloced,(.L_x_20 - $__internal_2_$__cuda_sm10x_tcgen05_guardrail_trap_unallocated_columns_being_dealloced)
$__internal_2_$__cuda_sm10x_tcgen05_guardrail_trap_unallocated_columns_being_dealloced:
[----:B------:R-:W-:Y:S05]  /*7220*/  BPT.TRAP 0x1 ;  /* 0x000000040000795c */ /* 0x000fea0000300000 */
[----:B------:R-:W-:-:S04]  /*7230*/  IMAD.MOV.U32 R3, RZ, RZ, 0x0 ;  /* 0x00000000ff037424 */ /* 0x000fc800078e00ff */
[----:B------:R-:W-:Y:S05]  /*7240*/  RET.REL.NODEC R2 `(matmul_kernel) ;  /* 0xffffff8c026c7950 */ /* 0x000fea0003c3ffff */
.L_x_17:
[----:B------:R-:W-:-:S00]  /*7250*/  BRA `(.L_x_17) ;  /* 0xfffffffc00fc7947 */ /* 0x000fc0000383ffff */
[----:B------:R-:W-:-:S00]  /*7260*/  NOP ;  /* 0x0000000000007918 */ /* 0x000fc00000000000 */
        /* <DEDUP_REMOVED lines=9> */
.L_x_20:


//--------------------- .nv.shared.matmul_kernel  --------------------------
	.section	.nv.shared.matmul_kernel,"aw",@nobits
	.sectionflags	@""
	.align	16
	.zero		1024


//--------------------- .nv.shared.reserved.0     --------------------------
	.section	.nv.shared.reserved.0,"aw",@nobits
	.align	8
	.weak		__nv_reservedSMEM_offset_0_alias
	.size		__nv_reservedSMEM_offset_0_alias, 0, 64
	.other		__nv_reservedSMEM_offset_0_alias,@"STO_CUDA_RESERVED_SHARED STV_DEFAULT"
__nv_reservedSMEM_offset_0_alias:
	.zero		0
.nv.shared.reserved.0:
	.zero		64
	.weak		__nv_reservedSMEM_allocation_phase
	.type		__nv_reservedSMEM_allocation_phase,@object
	.size		__nv_reservedSMEM_allocation_phase,(.L_0 - __nv_reservedSMEM_allocation_phase)
__nv_reservedSMEM_allocation_phase:
	.zero		1
.L_0:
	.zero		7
	.weak		__nv_reservedSMEM_devtool_atexit_pc
	.type		__nv_reservedSMEM_devtool_atexit_pc,@object
	.size		__nv_reservedSMEM_devtool_atexit_pc,(__nv_reservedSMEM_allocation_mask - __nv_reservedSMEM_devtool_atexit_pc)
__nv_reservedSMEM_devtool_atexit_pc:
	.zero		8
	.weak		__nv_reservedSMEM_allocation_mask
	.type		__nv_reservedSMEM_allocation_mask,@object
	.size		__nv_reservedSMEM_allocation_mask,(.L_2 - __nv_reservedSMEM_allocation_mask)
__nv_reservedSMEM_allocation_mask:
	.zero		4
.L_2:


//--------------------- .nv.constant0.matmul_kernel --------------------------
	.section	.nv.constant0.matmul_kernel,"a",@progbits
	.sectionflags	@""
	.align	4
.nv.constant0.matmul_kernel:
	.zero		976


//--------------------- SYMBOLS --------------------------

	.type		.nv.reservedSmem.offset0,@object
	.size		.nv.reservedSmem.offset0,0x4
	.type		.nv.reservedSmem.cap,@object
	.size		.nv.reservedSmem.cap,0x4
